def attn_fwd(
    Q,
    K,
    V,
    Out,
    Lse,
    sm_scale,
    stride_qz,
    stride_qh,
    stride_qm,
    stride_qk,
    stride_kz,
    stride_kh,
    stride_kn,
    stride_kk,
    stride_vz,
    stride_vh,
    stride_vn,
    stride_vk,
    stride_oz,
    stride_oh,
    stride_om,
    stride_ok,
    seqlen_q,
    seqlen_k,
    BLOCK_M: tl.constexpr,
    BLOCK_N: tl.constexpr,
    HEAD_DIM: tl.constexpr,
    CAUSAL: tl.constexpr,
):
    start_m = tl.program_id(0)
    off_hz = tl.program_id(1)
    q_off = off_hz * stride_qh
    k_off = off_hz * stride_kh
    v_off = off_hz * stride_vh
    offs_m = start_m * BLOCK_M + tl.arange(0, BLOCK_M)
    offs_d = tl.arange(0, HEAD_DIM)
    offs_n = tl.arange(0, BLOCK_N)
    q_ptrs = Q + q_off + offs_m[:, None] * stride_qm + offs_d[None, :] * stride_qk
    k_ptrs = K + k_off + offs_d[:, None] * stride_kk + offs_n[None, :] * stride_kn
    v_ptrs = V + v_off + offs_n[:, None] * stride_vn + offs_d[None, :] * stride_vk
    m_i = tl.full([BLOCK_M], float("-inf"), dtype=tl.float32)
    l_i = tl.zeros([BLOCK_M], dtype=tl.float32) + 1.0
    acc = tl.zeros([BLOCK_M, HEAD_DIM], dtype=tl.float32)
    q = tl.load(q_ptrs)
    acc, l_i, m_i = _attn_fwd_inner(
        acc,
        l_i,
        m_i,
        q,
        k_ptrs,
        v_ptrs,
        sm_scale,
        stride_kn,
        stride_vn,
        start_m,
        seqlen_k,
        BLOCK_M,
        BLOCK_N,
        HEAD_DIM,
        CAUSAL,
    )
    acc = acc / l_i[:, None]
    lse = m_i + tl.math.log2(l_i) / 1.4426950408889634
    o_ptrs = (
        Out
        + off_hz * stride_oh
        + offs_m[:, None] * stride_om
        + offs_d[None, :] * stride_ok
    )
    tl.store(o_ptrs, acc.to(Out.dtype.element_ty))
    tl.store(Lse + off_hz * seqlen_q + offs_m, lse)

# config = {"BLOCK_M": 256, "BLOCK_N": 128, "HEAD_DIM": 32, "arch": "sm_90", "causal": false, "dtype": "fp8e4m3", "num_stages": 2, "num_warps": 16}
# arch = sm_90


// ===== COMPILED SASS (sm_90a) =====

	.target	sm_90a

	.elftype	@"ET_EXEC"


//--------------------- .note.nv.tkinfo           --------------------------
	.section	.note.nv.tkinfo,"",@"SHT_NOTE"
	.sectionflags	@"SHF_NOTE_NV_TKINFO"
	.tkinfo
        /*0018*/ 	.word	0x00000002
        /*0030*/ 	.string	""
        /*0030*/ 	.string	"ptxas"
        /*0030*/ 	.string	"Cuda compilation tools, release 13.0, V13.0.88"
        /*0030*/ 	.string	"Build cuda_13.0.r13.0/compiler.36424714_0"
        /*0030*/ 	.string	"-v  -suppress-debug-info  -lineinfo  -arch sm_90a "



//--------------------- .note.nv.cuinfo           --------------------------
	.section	.note.nv.cuinfo,"",@"SHT_NOTE"
	.sectionflags	@"SHF_NOTE_NV_CUINFO"
        /*0018*/ 	.short	0x0002
        /*001a*/ 	.short	0x005a
        /*001c*/ 	.short	0x0082
	.zero		2


//--------------------- .nv.info                  --------------------------
	.section	.nv.info,"",@"SHT_CUDA_INFO"
	.align	4


	//----- nvinfo : EIATTR_REGCOUNT
	.align		4
        /*0000*/ 	.byte	0x04, 0x2f
        /*0002*/ 	.short	(.L_2 - .L_1)
	.align		4
.L_1:
        /*0004*/ 	.word	index@(attn_fwd)
        /*0008*/ 	.word	0x00000080


	//----- nvinfo : EIATTR_FRAME_SIZE
	.align		4
.L_2:
        /*000c*/ 	.byte	0x04, 0x11
        /*000e*/ 	.short	(.L_4 - .L_3)
	.align		4
.L_3:
        /*0010*/ 	.word	index@(attn_fwd)
        /*0014*/ 	.word	0x00000048


	//----- nvinfo : EIATTR_MIN_STACK_SIZE
	.align		4
.L_4:
        /*0018*/ 	.byte	0x04, 0x12
        /*001a*/ 	.short	(.L_6 - .L_5)
	.align		4
.L_5:
        /*001c*/ 	.word	index@(attn_fwd)
        /*0020*/ 	.word	0x00000048
.L_6:


//--------------------- .nv.compat                --------------------------
	.section	.nv.compat,"",@"SHT_CUDA_COMPAT_INFO"
	.align	4
        /*0000*/ 	.byte	0x02, 0x09, 0x01, 0x00, 0x02, 0x02, 0x04, 0x00, 0x02, 0x05, 0x05, 0x00, 0x03, 0x07, 0x01, 0x01
        /*0010*/ 	.byte	0x02, 0x03, 0x00, 0x00, 0x02, 0x06, 0x01, 0x00, 0x04, 0x0b, 0x08, 0x00, 0x00, 0x00, 0x00, 0x00
        /*0020*/ 	.byte	0x00, 0x00, 0x00, 0x00


//--------------------- .nv.info.attn_fwd         --------------------------
	.section	.nv.info.attn_fwd,"",@"SHT_CUDA_INFO"
	.sectionflags	@""
	.align	4


	//----- nvinfo : EIATTR_CUDA_API_VERSION
	.align		4
        /*0000*/ 	.byte	0x04, 0x37
        /*0002*/ 	.short	(.L_8 - .L_7)
.L_7:
        /*0004*/ 	.word	0x00000082


	//----- nvinfo : EIATTR_KPARAM_INFO
	.align		4
.L_8:
        /*0008*/ 	.byte	0x04, 0x17
        /*000a*/ 	.short	(.L_10 - .L_9)
.L_9:
        /*000c*/ 	.word	0x00000000
        /*0010*/ 	.short	0x0019
        /*0012*/ 	.short	0x0080
        /*0014*/ 	.byte	0x00, 0xf4, 0x21, 0x00


	//----- nvinfo : EIATTR_KPARAM_INFO
	.align		4
.L_10:
        /*0018*/ 	.byte	0x04, 0x17
        /*001a*/ 	.short	(.L_12 - .L_11)
.L_11:
        /*001c*/ 	.word	0x00000000
        /*0020*/ 	.short	0x0018
        /*0022*/ 	.short	0x0078
        /*0024*/ 	.byte	0x00, 0xf4, 0x21, 0x00


	//----- nvinfo : EIATTR_KPARAM_INFO
	.align		4
.L_12:
        /*0028*/ 	.byte	0x04, 0x17
        /*002a*/ 	.short	(.L_14 - .L_13)
.L_13:
        /*002c*/ 	.word	0x00000000
        /*0030*/ 	.short	0x0017
        /*0032*/ 	.short	0x0070
        /*0034*/ 	.byte	0x00, 0xf0, 0x11, 0x00


	//----- nvinfo : EIATTR_KPARAM_INFO
	.align		4
.L_14:
        /*0038*/ 	.byte	0x04, 0x17
        /*003a*/ 	.short	(.L_16 - .L_15)
.L_15:
        /*003c*/ 	.word	0x00000000
        /*0040*/ 	.short	0x0016
        /*0042*/ 	.short	0x006c
        /*0044*/ 	.byte	0x00, 0xf0, 0x11, 0x00


	//----- nvinfo : EIATTR_KPARAM_INFO
	.align		4
.L_16:
        /*0048*/ 	.byte	0x04, 0x17
        /*004a*/ 	.short	(.L_18 - .L_17)
.L_17:
        /*004c*/ 	.word	0x00000000
        /*0050*/ 	.short	0x0015
        /*0052*/ 	.short	0x0068
        /*0054*/ 	.byte	0x00, 0xf0, 0x11, 0x00


	//----- nvinfo : EIATTR_KPARAM_INFO
	.align		4
.L_18:
        /*0058*/ 	.byte	0x04, 0x17
        /*005a*/ 	.short	(.L_20 - .L_19)
.L_19:
        /*005c*/ 	.word	0x00000000
        /*0060*/ 	.short	0x0014
        /*0062*/ 	.short	0x0064
        /*0064*/ 	.byte	0x00, 0xf0, 0x11, 0x00


	//----- nvinfo : EIATTR_KPARAM_INFO
	.align		4
.L_20:
        /*0068*/ 	.byte	0x04, 0x17
        /*006a*/ 	.short	(.L_22 - .L_21)
.L_21:
        /*006c*/ 	.word	0x00000000
        /*0070*/ 	.short	0x0013
        /*0072*/ 	.short	0x0060
        /*0074*/ 	.byte	0x00, 0xf0, 0x11, 0x00


	//----- nvinfo : EIATTR_KPARAM_INFO
	.align		4
.L_22:
        /*0078*/ 	.byte	0x04, 0x17
        /*007a*/ 	.short	(.L_24 - .L_23)
.L_23:
        /*007c*/ 	.word	0x00000000
        /*0080*/ 	.short	0x0012
        /*0082*/ 	.short	0x005c
        /*0084*/ 	.byte	0x00, 0xf0, 0x11, 0x00


	//----- nvinfo : EIATTR_KPARAM_INFO
	.align		4
.L_24:
        /*0088*/ 	.byte	0x04, 0x17
        /*008a*/ 	.short	(.L_26 - .L_25)
.L_25:
        /*008c*/ 	.word	0x00000000
        /*0090*/ 	.short	0x0011
        /*0092*/ 	.short	0x0058
        /*0094*/ 	.byte	0x00, 0xf0, 0x11, 0x00


	//----- nvinfo : EIATTR_KPARAM_INFO
	.align		4
.L_26:
        /*0098*/ 	.byte	0x04, 0x17
        /*009a*/ 	.short	(.L_28 - .L_27)
.L_27:
        /*009c*/ 	.word	0x00000000
        /*00a0*/ 	.short	0x0010
        /*00a2*/ 	.short	0x0054
        /*00a4*/ 	.byte	0x00, 0xf0, 0x11, 0x00


	//----- nvinfo : EIATTR_KPARAM_INFO
	.align		4
.L_28:
        /*00a8*/ 	.byte	0x04, 0x17
        /*00aa*/ 	.short	(.L_30 - .L_29)
.L_29:
        /*00ac*/ 	.word	0x00000000
        /*00b0*/ 	.short	0x000f
        /*00b2*/ 	.short	0x0050
        /*00b4*/ 	.byte	0x00, 0xf0, 0x11, 0x00


	//----- nvinfo : EIATTR_KPARAM_INFO
	.align		4
.L_30:
        /*00b8*/ 	.byte	0x04, 0x17
        /*00ba*/ 	.short	(.L_32 - .L_31)
.L_31:
        /*00bc*/ 	.word	0x00000000
        /*00c0*/ 	.short	0x000e
        /*00c2*/ 	.short	0x004c
        /*00c4*/ 	.byte	0x00, 0xf0, 0x11, 0x00


	//----- nvinfo : EIATTR_KPARAM_INFO
	.align		4
.L_32:
        /*00c8*/ 	.byte	0x04, 0x17
        /*00ca*/ 	.short	(.L_34 - .L_33)
.L_33:
        /*00cc*/ 	.word	0x00000000
        /*00d0*/ 	.short	0x000d
        /*00d2*/ 	.short	0x0048
        /*00d4*/ 	.byte	0x00, 0xf0, 0x11, 0x00


	//----- nvinfo : EIATTR_KPARAM_INFO
	.align		4
.L_34:
        /*00d8*/ 	.byte	0x04, 0x17
        /*00da*/ 	.short	(.L_36 - .L_35)
.L_35:
        /*00dc*/ 	.word	0x00000000
        /*00e0*/ 	.short	0x000c
        /*00e2*/ 	.short	0x0044
        /*00e4*/ 	.byte	0x00, 0xf0, 0x11, 0x00


	//----- nvinfo : EIATTR_KPARAM_INFO
	.align		4
.L_36:
        /*00e8*/ 	.byte	0x04, 0x17
        /*00ea*/ 	.short	(.L_38 - .L_37)
.L_37:
        /*00ec*/ 	.word	0x00000000
        /*00f0*/ 	.short	0x000b
        /*00f2*/ 	.short	0x0040
        /*00f4*/ 	.byte	0x00, 0xf0, 0x11, 0x00


	//----- nvinfo : EIATTR_KPARAM_INFO
	.align		4
.L_38:
        /*00f8*/ 	.byte	0x04, 0x17
        /*00fa*/ 	.short	(.L_40 - .L_39)
.L_39:
        /*00fc*/ 	.word	0x00000000
        /*0100*/ 	.short	0x000a
        /*0102*/ 	.short	0x003c
        /*0104*/ 	.byte	0x00, 0xf0, 0x11, 0x00


	//----- nvinfo : EIATTR_KPARAM_INFO
	.align		4
.L_40:
        /*0108*/ 	.byte	0x04, 0x17
        /*010a*/ 	.short	(.L_42 - .L_41)
.L_41:
        /*010c*/ 	.word	0x00000000
        /*0110*/ 	.short	0x0009
        /*0112*/ 	.short	0x0038
        /*0114*/ 	.byte	0x00, 0xf0, 0x11, 0x00


	//----- nvinfo : EIATTR_KPARAM_INFO
	.align		4
.L_42:
        /*0118*/ 	.byte	0x04, 0x17
        /*011a*/ 	.short	(.L_44 - .L_43)
.L_43:
        /*011c*/ 	.word	0x00000000
        /*0120*/ 	.short	0x0008
        /*0122*/ 	.short	0x0034
        /*0124*/ 	.byte	0x00, 0xf0, 0x11, 0x00


	//----- nvinfo : EIATTR_KPARAM_INFO
	.align		4
.L_44:
        /*0128*/ 	.byte	0x04, 0x17
        /*012a*/ 	.short	(.L_46 - .L_45)
.L_45:
        /*012c*/ 	.word	0x00000000
        /*0130*/ 	.short	0x0007
        /*0132*/ 	.short	0x0030
        /*0134*/ 	.byte	0x00, 0xf0, 0x11, 0x00


	//----- nvinfo : EIATTR_KPARAM_INFO
	.align		4
.L_46:
        /*0138*/ 	.byte	0x04, 0x17
        /*013a*/ 	.short	(.L_48 - .L_47)
.L_47:
        /*013c*/ 	.word	0x00000000
        /*0140*/ 	.short	0x0006
        /*0142*/ 	.short	0x002c
        /*0144*/ 	.byte	0x00, 0xf0, 0x11, 0x00


	//----- nvinfo : EIATTR_KPARAM_INFO
	.align		4
.L_48:
        /*0148*/ 	.byte	0x04, 0x17
        /*014a*/ 	.short	(.L_50 - .L_49)
.L_49:
        /*014c*/ 	.word	0x00000000
        /*0150*/ 	.short	0x0005
        /*0152*/ 	.short	0x0028
        /*0154*/ 	.byte	0x00, 0xf0, 0x11, 0x00


	//----- nvinfo : EIATTR_KPARAM_INFO
	.align		4
.L_50:
        /*0158*/ 	.byte	0x04, 0x17
        /*015a*/ 	.short	(.L_52 - .L_51)
.L_51:
        /*015c*/ 	.word	0x00000000
        /*0160*/ 	.short	0x0004
        /*0162*/ 	.short	0x0020
        /*0164*/ 	.byte	0x00, 0xf4, 0x21, 0x00


	//----- nvinfo : EIATTR_KPARAM_INFO
	.align		4
.L_52:
        /*0168*/ 	.byte	0x04, 0x17
        /*016a*/ 	.short	(.L_54 - .L_53)
.L_53:
        /*016c*/ 	.word	0x00000000
        /*0170*/ 	.short	0x0003
        /*0172*/ 	.short	0x0018
        /*0174*/ 	.byte	0x00, 0xf4, 0x21, 0x00


	//----- nvinfo : EIATTR_KPARAM_INFO
	.align		4
.L_54:
        /*0178*/ 	.byte	0x04, 0x17
        /*017a*/ 	.short	(.L_56 - .L_55)
.L_55:
        /*017c*/ 	.word	0x00000000
        /*0180*/ 	.short	0x0002
        /*0182*/ 	.short	0x0010
        /*0184*/ 	.byte	0x00, 0xf4, 0x21, 0x00


	//----- nvinfo : EIATTR_KPARAM_INFO
	.align		4
.L_56:
        /*0188*/ 	.byte	0x04, 0x17
        /*018a*/ 	.short	(.L_58 - .L_57)
.L_57:
        /*018c*/ 	.word	0x00000000
        /*0190*/ 	.short	0x0001
        /*0192*/ 	.short	0x0008
        /*0194*/ 	.byte	0x00, 0xf4, 0x21, 0x00


	//----- nvinfo : EIATTR_KPARAM_INFO
	.align		4
.L_58:
        /*0198*/ 	.byte	0x04, 0x17
        /*019a*/ 	.short	(.L_60 - .L_59)
.L_59:
        /*019c*/ 	.word	0x00000000
        /*01a0*/ 	.short	0x0000
        /*01a2*/ 	.short	0x0000
        /*01a4*/ 	.byte	0x00, 0xf4, 0x21, 0x00


	//----- nvinfo : EIATTR_SPARSE_MMA_MASK
	.align		4
.L_60:
        /*01a8*/ 	.byte	0x03, 0x50
        /*01aa*/ 	.short	0x0000


	//----- nvinfo : EIATTR_MAXREG_COUNT
	.align		4
        /*01ac*/ 	.byte	0x03, 0x1b
        /*01ae*/ 	.short	0x0080


	//----- nvinfo : EIATTR_NUM_BARRIERS
	.align		4
        /*01b0*/ 	.byte	0x02, 0x4c
        /*01b2*/ 	.byte	0x01
	.zero		1


	//----- nvinfo : EIATTR_ANNOTATIONS
	.align		4
        /*01b4*/ 	.byte	0x04, 0x55
        /*01b6*/ 	.short	(.L_62 - .L_61)


	//   ....[0]....
.L_61:
        /*01b8*/ 	.word	0x00000001
        /*01bc*/ 	.byte	0xe0, 0x0b, 0x00, 0x00, 0x01, 0x00, 0x00, 0x00, 0xd0, 0x0c, 0x00, 0x00, 0x01, 0x00, 0x00, 0x00
        /* <DEDUP_REMOVED lines=15> */
        /*02bc*/ 	.byte	0xe0, 0x14, 0x00, 0x00, 0x01, 0x00, 0x00, 0x00, 0x00, 0x15, 0x00, 0x00


	//----- nvinfo : EIATTR_MERCURY_ISA_VERSION
	.align		4
.L_62:
        /*02c8*/ 	.byte	0x03, 0x5f
        /*02ca*/ 	.short	0x0101


	//----- nvinfo : EIATTR_COOP_GROUP_MASK_REGIDS
	.align		4
        /*02cc*/ 	.byte	0x04, 0x29
        /*02ce*/ 	.short	(.L_64 - .L_63)


	//   ....[0]....
.L_63:
        /*02d0*/ 	.word	0xffffffff


	//   ....[1]....
        /*02d4*/ 	.word	0xffffffff


	//   ....[2]....
        /*02d8*/ 	.word	0xffffffff


	//   ....[3]....
        /*02dc*/ 	.word	0xffffffff


	//   ....[4]....
        /*02e0*/ 	.word	0xffffffff


	//   ....[5]....
        /*02e4*/ 	.word	0xffffffff


	//   ....[6]....
        /*02e8*/ 	.word	0xffffffff


	//   ....[7]....
        /*02ec*/ 	.word	0xffffffff


	//   ....[8]....
        /*02f0*/ 	.word	0xffffffff


	//   ....[9]....
        /*02f4*/ 	.word	0xffffffff


	//   ....[10]....
        /*02f8*/ 	.word	0xffffffff


	//   ....[11]....
        /*02fc*/ 	.word	0xffffffff


	//   ....[12]....
        /*0300*/ 	.word	0xffffffff


	//   ....[13]....
        /*0304*/ 	.word	0xffffffff


	//   ....[14]....
        /*0308*/ 	.word	0xffffffff


	//   ....[15]....
        /*030c*/ 	.word	0xffffffff


	//   ....[16]....
        /*0310*/ 	.word	0xffffffff


	//   ....[17]....
        /*0314*/ 	.word	0xffffffff


	//   ....[18]....
        /*0318*/ 	.word	0xffffffff


	//   ....[19]....
        /*031c*/ 	.word	0xffffffff


	//   ....[20]....
        /*0320*/ 	.word	0xffffffff


	//   ....[21]....
        /*0324*/ 	.word	0xffffffff


	//   ....[22]....
        /*0328*/ 	.word	0xffffffff


	//   ....[23]....
        /*032c*/ 	.word	0xffffffff


	//----- nvinfo : EIATTR_COOP_GROUP_INSTR_OFFSETS
	.align		4
.L_64:
        /*0330*/ 	.byte	0x04, 0x28
        /*0332*/ 	.short	(.L_66 - .L_65)


	//   ....[0]....
.L_65:
        /*0334*/ 	.word	0x00001ad0


	//   ....[1]....
        /*0338*/ 	.word	0x00001b90


	//   ....[2]....
        /*033c*/ 	.word	0x00002050


	//   ....[3]....
        /*0340*/ 	.word	0x000020a0


	//   ....[4]....
        /*0344*/ 	.word	0x00002ef0


	//   ....[5]....
        /*0348*/ 	.word	0x00002f10


	//   ....[6]....
        /*034c*/ 	.word	0x00002f80


	//   ....[7]....
        /*0350*/ 	.word	0x00002fb0


	//   ....[8]....
        /*0354*/ 	.word	0x00003000


	//   ....[9]....
        /*0358*/ 	.word	0x00003030


	//   ....[10]....
        /*035c*/ 	.word	0x00003040


	//   ....[11]....
        /*0360*/ 	.word	0x00003050


	//   ....[12]....
        /*0364*/ 	.word	0x00003060


	//   ....[13]....
        /*0368*/ 	.word	0x00003070


	//   ....[14]....
        /*036c*/ 	.word	0x00003080


	//   ....[15]....
        /*0370*/ 	.word	0x00003090


	//   ....[16]....
        /*0374*/ 	.word	0x000030a0


	//   ....[17]....
        /*0378*/ 	.word	0x000030b0


	//   ....[18]....
        /*037c*/ 	.word	0x000030c0


	//   ....[19]....
        /*0380*/ 	.word	0x000030d0


	//   ....[20]....
        /*0384*/ 	.word	0x00003690


	//   ....[21]....
        /*0388*/ 	.word	0x000036a0


	//   ....[22]....
        /*038c*/ 	.word	0x000036e0


	//   ....[23]....
        /*0390*/ 	.word	0x000036f0


	//----- nvinfo : EIATTR_EXIT_INSTR_OFFSETS
	.align		4
.L_66:
        /*0394*/ 	.byte	0x04, 0x1c
        /*0396*/ 	.short	(.L_68 - .L_67)


	//   ....[0]....
.L_67:
        /*0398*/ 	.word	0x00004b70


	//   ....[1]....
        /*039c*/ 	.word	0x00004ba0


	//----- nvinfo : EIATTR_REQNTID
	.align		4
.L_68:
        /*03a0*/ 	.byte	0x04, 0x10
        /*03a2*/ 	.short	(.L_70 - .L_69)
.L_69:
        /*03a4*/ 	.word	0x00000200
        /*03a8*/ 	.word	0x00000001
        /*03ac*/ 	.word	0x00000001


	//----- nvinfo : EIATTR_CBANK_PARAM_SIZE
	.align		4
.L_70:
        /*03b0*/ 	.byte	0x03, 0x19
        /*03b2*/ 	.short	0x0088


	//----- nvinfo : EIATTR_PARAM_CBANK
	.align		4
        /*03b4*/ 	.byte	0x04, 0x0a
        /*03b6*/ 	.short	(.L_72 - .L_71)
	.align		4
.L_71:
        /*03b8*/ 	.word	index@(.nv.constant0.attn_fwd)
        /*03bc*/ 	.short	0x0210
        /*03be*/ 	.short	0x0088


	//----- nvinfo : EIATTR_SW_WAR
	.align		4
.L_72:
        /*03c0*/ 	.byte	0x04, 0x36
        /*03c2*/ 	.short	(.L_74 - .L_73)
.L_73:
        /*03c4*/ 	.word	0x00000008
.L_74:


//--------------------- .nv.callgraph             --------------------------
	.section	.nv.callgraph,"",@"SHT_CUDA_CALLGRAPH"
	.align	4
	.sectionentsize	8
	.align		4
        /*0000*/ 	.word	0x00000000
	.align		4
        /*0004*/ 	.word	0xffffffff
	.align		4
        /*0008*/ 	.word	0x00000000
	.align		4
        /*000c*/ 	.word	0xfffffffe
	.align		4
        /*0010*/ 	.word	0x00000000
	.align		4
        /*0014*/ 	.word	0xfffffffd
	.align		4
        /*0018*/ 	.word	0x00000000
	.align		4
        /*001c*/ 	.word	0xfffffffc


//--------------------- .nv.constant4             --------------------------
	.section	.nv.constant4,"a",@progbits
	.align	8
	.align		8
.nv.constant4:
        /*0000*/ 	.dword	_$_str


//--------------------- .text.attn_fwd            --------------------------
	.section	.text.attn_fwd,"ax",@progbits
	.align	128
        .global         attn_fwd
        .type           attn_fwd,@function
        .size           attn_fwd,(.L_x_3 - attn_fwd)
        .other          attn_fwd,@"STO_CUDA_ENTRY STV_DEFAULT"
attn_fwd:
.text.attn_fwd:
[----:B------:R-:W0:Y:S01]  /*0000*/  LDC R1, c[0x0][0x28] ;  /* 0x00000a00ff017b82 */ /* 0x000e220000000800 */
[----:B------:R-:W1:Y:S07]  /*0010*/  S2R R104, SR_TID.X ;  /* 0x0000000000687919 */ /* 0x000e6e0000002100 */
[----:B------:R-:W2:Y:S01]  /*0020*/  S2UR UR13, SR_CTAID.Y ;  /* 0x00000000000d79c3 */ /* 0x000ea20000002600 */
[----:B------:R-:W-:Y:S01]  /*0030*/  ULDC.64 UR4, c[0x0][0x240] ;  /* 0x0000900000047ab9 */ /* 0x000fe20000000a00 */
[----:B------:R-:W-:Y:S01]  /*0040*/  ULDC.64 UR16, c[0x0][0x208] ;  /* 0x0000820000107ab9 */ /* 0x000fe20000000a00 */
[----:B------:R-:W3:Y:S01]  /*0050*/  S2R R3, SR_CTAID.X ;  /* 0x0000000000037919 */ /* 0x000ee20000002500 */
[----:B0-----:R-:W-:-:S04]  /*0060*/  VIADD R1, R1, 0xffffffb8 ;  /* 0xffffffb801017836 */ /* 0x001fc80000000000 */
[----:B------:R-:W0:Y:S08]  /*0070*/  LDC.64 R26, c[0x0][0x210] ;  /* 0x00008400ff1a7b82 */ /* 0x000e300000000a00 */
[----:B------:R-:W4:Y:S01]  /*0080*/  LDC R30, c[0x0][0x248] ;  /* 0x00009200ff1e7b82 */ /* 0x000f220000000800 */
[----:B--2---:R-:W-:-:S07]  /*0090*/  UIMAD UR4, UR13, UR4, URZ ;  /* 0x000000040d0472a4 */ /* 0x004fce000f8e023f */
[----:B------:R-:W2:Y:S01]  /*00a0*/  LDC R105, c[0x0][0x280] ;  /* 0x0000a000ff697b82 */ /* 0x000ea20000000800 */
[----:B-1----:R-:W-:-:S05]  /*00b0*/  LOP3.LUT R0, R104, 0xff, RZ, 0xc0, !PT ;  /* 0x000000ff68007812 */ /* 0x002fca00078ec0ff */
[----:B---3--:R-:W-:Y:S01]  /*00c0*/  IMAD R2, R3, 0x100, R0 ;  /* 0x0000010003027824 */ /* 0x008fe200078e0200 */
[----:B------:R-:W-:-:S03]  /*00d0*/  SHF.R.U32.HI R0, RZ, 0x8, R104 ;  /* 0x00000008ff007819 */ /* 0x000fc60000011668 */
[----:B------:R-:W-:Y:S01]  /*00e0*/  IMAD R3, R2, UR5, RZ ;  /* 0x0000000502037c24 */ /* 0x000fe2000f8e02ff */
[----:B------:R-:W-:Y:S01]  /*00f0*/  SGXT.U32 R0, R0, 0x1 ;  /* 0x000000010000781a */ /* 0x000fe20000000000 */
[----:B------:R-:W-:-:S03]  /*0100*/  USHF.R.S32.HI UR5, URZ, 0x1f, UR4 ;  /* 0x0000001f3f057899 */ /* 0x000fc60008011404 */
[----:B0-----:R-:W-:Y:S01]  /*0110*/  IADD3 R26, P0, P1, R3, UR4, R26 ;  /* 0x00000004031a7c10 */ /* 0x001fe2000f91e01a */
[----:B----4-:R-:W-:Y:S01]  /*0120*/  IMAD R4, R0, R30, RZ ;  /* 0x0000001e00047224 */ /* 0x010fe200078e02ff */
[----:B------:R-:W-:Y:S02]  /*0130*/  SHF.R.S32.HI R2, RZ, 0x1f, R3 ;  /* 0x0000001fff027819 */ /* 0x000fe40000011403 */
[----:B------:R-:W-:Y:S01]  /*0140*/  LEA.HI R3, R104, 0x2, RZ, 0x18 ;  /* 0x0000000268037811 */ /* 0x000fe200078fc0ff */
[----:B------:R-:W-:Y:S01]  /*0150*/  IMAD R13, R30, 0x4, R4 ;  /* 0x000000041e0d7824 */ /* 0x000fe200078e0204 */
[----:B------:R-:W-:Y:S02]  /*0160*/  IADD3.X R28, R2, UR5, R27, P0, P1 ;  /* 0x00000005021c7c10 */ /* 0x000fe400087e241b */
[----:B------:R-:W-:Y:S01]  /*0170*/  IADD3 R2, P0, R4, R26, RZ ;  /* 0x0000001a04027210 */ /* 0x000fe20007f1e0ff */
[----:B------:R-:W-:Y:S01]  /*0180*/  IMAD R5, R3, R30, RZ ;  /* 0x0000001e03057224 */ /* 0x000fe200078e02ff */
[----:B------:R-:W-:-:S02]  /*0190*/  LEA.HI R8, R104, 0x6, RZ, 0x18 ;  /* 0x0000000668087811 */ /* 0x000fc400078fc0ff */
[----:B------:R-:W-:Y:S02]  /*01a0*/  LEA.HI.X.SX32 R3, R4, R28, 0x1, P0 ;  /* 0x0000001c04037211 */ /* 0x000fe400000f0eff */
[----:B------:R-:W-:Y:S01]  /*01b0*/  IADD3 R6, P1, R13, R26, RZ ;  /* 0x0000001a0d067210 */ /* 0x000fe20007f3e0ff */
[----:B------:R-:W-:Y:S01]  /*01c0*/  IMAD R12, R8, R30, RZ ;  /* 0x0000001e080c7224 */ /* 0x000fe200078e02ff */
[----:B------:R-:W-:Y:S01]  /*01d0*/  IADD3 R4, P0, R5, R26, RZ ;  /* 0x0000001a05047210 */ /* 0x000fe20007f1e0ff */
[----:B------:R0:W3:Y:S01]  /*01e0*/  LDG.E.U8 R16, desc[UR16][R2.64] ;  /* 0x0000001002107981 */ /* 0x0000e2000c1e1100 */
[C---:B------:R-:W-:Y:S02]  /*01f0*/  LEA.HI R10, R104.reuse, 0xe, RZ, 0x18 ;  /* 0x0000000e680a7811 */ /* 0x040fe400078fc0ff */
[----:B------:R-:W-:Y:S02]  /*0200*/  LEA.HI R9, R104, 0xa, RZ, 0x18 ;  /* 0x0000000a68097811 */ /* 0x000fe400078fc0ff */
[----:B------:R-:W-:-:S02]  /*0210*/  LEA.HI.X.SX32 R7, R13, R28, 0x1, P1 ;  /* 0x0000001c0d077211 */ /* 0x000fc400008f0eff */
[----:B------:R-:W-:Y:S01]  /*0220*/  LEA.HI.X.SX32 R5, R5, R28, 0x1, P0 ;  /* 0x0000001c05057211 */ /* 0x000fe200000f0eff */
[----:B------:R-:W-:Y:S01]  /*0230*/  IMAD R14, R9, R30, RZ ;  /* 0x0000001e090e7224 */ /* 0x000fe200078e02ff */
[----:B------:R-:W-:Y:S01]  /*0240*/  IADD3 R8, P0, R12, R26, RZ ;  /* 0x0000001a0c087210 */ /* 0x000fe20007f1e0ff */
[----:B0-----:R-:W-:Y:S01]  /*0250*/  IMAD R3, R10, R30, RZ ;  /* 0x0000001e0a037224 */ /* 0x001fe200078e02ff */
[C---:B------:R-:W-:Y:S01]  /*0260*/  LEA.HI R11, R104.reuse, 0x12, RZ, 0x18 ;  /* 0x00000012680b7811 */ /* 0x040fe200078fc0ff */
[----:B------:R0:W4:Y:S01]  /*0270*/  LDG.E.U8 R18, desc[UR16][R6.64] ;  /* 0x0000001006127981 */ /* 0x000122000c1e1100 */
[----:B------:R-:W-:Y:S02]  /*0280*/  LEA.HI R2, R104, 0x16, RZ, 0x18 ;  /* 0x0000001668027811 */ /* 0x000fe400078fc0ff */
[----:B------:R-:W-:Y:S01]  /*0290*/  LEA.HI.X.SX32 R9, R12, R28, 0x1, P0 ;  /* 0x0000001c0c097211 */ /* 0x000fe200000f0eff */
[----:B------:R-:W-:Y:S01]  /*02a0*/  IMAD R15, R11, R30, RZ ;  /* 0x0000001e0b0f7224 */ /* 0x000fe200078e02ff */
[----:B------:R-:W-:Y:S01]  /*02b0*/  IADD3 R10, P1, R14, R26, RZ ;  /* 0x0000001a0e0a7210 */ /* 0x000fe20007f3e0ff */
[----:B------:R-:W-:Y:S01]  /*02c0*/  IMAD R2, R2, R30, RZ ;  /* 0x0000001e02027224 */ /* 0x000fe200078e02ff */
[----:B------:R1:W5:Y:S01]  /*02d0*/  LDG.E.U8 R17, desc[UR16][R4.64] ;  /* 0x0000001004117981 */ /* 0x000362000c1e1100 */
[----:B0-----:R-:W-:-:S03]  /*02e0*/  IADD3 R6, P0, R3, R26, RZ ;  /* 0x0000001a03067210 */ /* 0x001fc60007f1e0ff */
[----:B------:R-:W5:Y:S01]  /*02f0*/  LDG.E.U8 R19, desc[UR16][R8.64] ;  /* 0x0000001008137981 */ /* 0x000f62000c1e1100 */
[-C--:B------:R-:W-:Y:S02]  /*0300*/  LEA.HI.X.SX32 R11, R14, R28.reuse, 0x1, P1 ;  /* 0x0000001c0e0b7211 */ /* 0x080fe400008f0eff */
[----:B------:R-:W-:Y:S01]  /*0310*/  LEA.HI.X.SX32 R7, R3, R28, 0x1, P0 ;  /* 0x0000001c03077211 */ /* 0x000fe200000f0eff */
[----:B------:R-:W-:Y:S01]  /*0320*/  IMAD R3, R30, 0x4, R13 ;  /* 0x000000041e037824 */ /* 0x000fe200078e020d */
[CC--:B------:R-:W-:Y:S01]  /*0330*/  IADD3 R12, P1, R15.reuse, R26.reuse, RZ ;  /* 0x0000001a0f0c7210 */ /* 0x0c0fe20007f3e0ff */
[----:B------:R0:W5:Y:S01]  /*0340*/  LDG.E.U8 R21, desc[UR16][R10.64] ;  /* 0x000000100a157981 */ /* 0x000162000c1e1100 */
[----:B------:R-:W-:Y:S01]  /*0350*/  IADD3 R14, P0, R2, R26, RZ ;  /* 0x0000001a020e7210 */ /* 0x000fe20007f1e0ff */
[----:B-1----:R-:W-:Y:S01]  /*0360*/  IMAD R5, R30, 0x4, R3 ;  /* 0x000000041e057824 */ /* 0x002fe200078e0203 */
[-C--:B------:R-:W-:Y:S01]  /*0370*/  LEA.HI.X.SX32 R13, R15, R28.reuse, 0x1, P1 ;  /* 0x0000001c0f0d7211 */ /* 0x080fe200008f0eff */
[----:B------:R-:W5:Y:S01]  /*0380*/  LDG.E.U8 R23, desc[UR16][R6.64] ;  /* 0x0000001006177981 */ /* 0x000f62000c1e1100 */
[----:B------:R-:W-:-:S02]  /*0390*/  LEA.HI.X.SX32 R15, R2, R28, 0x1, P0 ;  /* 0x0000001c020f7211 */ /* 0x000fc400000f0eff */
[C---:B------:R-:W-:Y:S01]  /*03a0*/  IADD3 R2, P0, R3.reuse, R26, RZ ;  /* 0x0000001a03027210 */ /* 0x040fe20007f1e0ff */
[----:B------:R-:W5:Y:S01]  /*03b0*/  LDG.E.U8 R24, desc[UR16][R12.64] ;  /* 0x000000100c187981 */ /* 0x000f62000c1e1100 */
[----:B0-----:R-:W-:Y:S02]  /*03c0*/  IMAD R10, R30, 0x4, R5 ;  /* 0x000000041e0a7824 */ /* 0x001fe400078e0205 */
[----:B------:R-:W-:Y:S01]  /*03d0*/  LEA.HI.X.SX32 R3, R3, R28, 0x1, P0 ;  /* 0x0000001c03037211 */ /* 0x000fe200000f0eff */
[----:B------:R0:W5:Y:S01]  /*03e0*/  LDG.E.U8 R25, desc[UR16][R14.64] ;  /* 0x000000100e197981 */ /* 0x000162000c1e1100 */
[----:B------:R-:W-:Y:S02]  /*03f0*/  IADD3 R4, P0, R5, R26, RZ ;  /* 0x0000001a05047210 */ /* 0x000fe40007f1e0ff */
[----:B------:R-:W-:Y:S01]  /*0400*/  LEA.HI R9, R104, 0x1e, RZ, 0x18 ;  /* 0x0000001e68097811 */ /* 0x000fe200078fc0ff */
[----:B------:R1:W5:Y:S01]  /*0410*/  LDG.E.U8 R20, desc[UR16][R2.64] ;  /* 0x0000001002147981 */ /* 0x000362000c1e1100 */
[----:B------:R-:W-:-:S02]  /*0420*/  LEA R11, R30, R10, 0x2 ;  /* 0x0000000a1e0b7211 */ /* 0x000fc400078e10ff */
[----:B------:R-:W-:Y:S02]  /*0430*/  LEA.HI.X.SX32 R5, R5, R28, 0x1, P0 ;  /* 0x0000001c05057211 */ /* 0x000fe400000f0eff */
[----:B------:R-:W-:Y:S01]  /*0440*/  LEA.HI R8, R104, 0x1a, RZ, 0x18 ;  /* 0x0000001a68087811 */ /* 0x000fe200078fc0ff */
[----:B0-----:R-:W-:Y:S01]  /*0450*/  IMAD R15, R9, R30, RZ ;  /* 0x0000001e090f7224 */ /* 0x001fe200078e02ff */
[----:B------:R-:W-:Y:S01]  /*0460*/  IADD3 R6, P0, R10, R26, RZ ;  /* 0x0000001a0a067210 */ /* 0x000fe20007f1e0ff */
[----:B------:R-:W-:Y:S01]  /*0470*/  IMAD R9, R30, 0x4, R11 ;  /* 0x000000041e097824 */ /* 0x000fe200078e020b */
[----:B------:R0:W5:Y:S01]  /*0480*/  LDG.E.U8 R22, desc[UR16][R4.64] ;  /* 0x0000001004167981 */ /* 0x000162000c1e1100 */
[----:B------:R-:W-:Y:S01]  /*0490*/  IMAD R13, R8, R30, RZ ;  /* 0x0000001e080d7224 */ /* 0x000fe200078e02ff */
[----:B------:R-:W-:Y:S01]  /*04a0*/  LEA.HI.X.SX32 R7, R10, R28, 0x1, P0 ;  /* 0x0000001c0a077211 */ /* 0x000fe200000f0eff */
[----:B------:R-:W-:Y:S01]  /*04b0*/  IMAD R14, R30, 0x4, R9 ;  /* 0x000000041e0e7824 */ /* 0x000fe200078e0209 */
[----:B-1----:R-:W-:-:S02]  /*04c0*/  IADD3 R2, P0, R11, R26, RZ ;  /* 0x0000001a0b027210 */ /* 0x002fc40007f1e0ff */
[----:B------:R-:W-:Y:S01]  /*04d0*/  IADD3 R10, P2, R13, R26, RZ ;  /* 0x0000001a0d0a7210 */ /* 0x000fe20007f5e0ff */
[----:B------:R1:W5:Y:S01]  /*04e0*/  LDG.E.U8 R6, desc[UR16][R6.64] ;  /* 0x0000001006067981 */ /* 0x000362000c1e1100 */
[----:B------:R-:W-:Y:S02]  /*04f0*/  LEA.HI.X.SX32 R3, R11, R28, 0x1, P0 ;  /* 0x0000001c0b037211 */ /* 0x000fe400000f0eff */
[-C--:B------:R-:W-:Y:S02]  /*0500*/  IADD3 R12, P3, R15, R26.reuse, RZ ;  /* 0x0000001a0f0c7210 */ /* 0x080fe40007f7e0ff */
[-C--:B------:R-:W-:Y:S01]  /*0510*/  IADD3 R8, P1, R9, R26.reuse, RZ ;  /* 0x0000001a09087210 */ /* 0x080fe20007f3e0ff */
[----:B------:R2:W5:Y:S01]  /*0520*/  LDG.E.U8 R2, desc[UR16][R2.64] ;  /* 0x0000001002027981 */ /* 0x000562000c1e1100 */
[----:B0-----:R-:W-:Y:S02]  /*0530*/  IADD3 R4, P0, R14, R26, RZ ;  /* 0x0000001a0e047210 */ /* 0x001fe40007f1e0ff */
[----:B------:R-:W-:-:S02]  /*0540*/  LEA.HI.X.SX32 R11, R13, R28, 0x1, P2 ;  /* 0x0000001c0d0b7211 */ /* 0x000fc400010f0eff */
[-C--:B------:R-:W-:Y:S02]  /*0550*/  LEA.HI.X.SX32 R9, R9, R28.reuse, 0x1, P1 ;  /* 0x0000001c09097211 */ /* 0x080fe400008f0eff */
[-C--:B------:R-:W-:Y:S01]  /*0560*/  LEA.HI.X.SX32 R13, R15, R28.reuse, 0x1, P3 ;  /* 0x0000001c0f0d7211 */ /* 0x080fe200018f0eff */
[----:B------:R-:W5:Y:S01]  /*0570*/  LDG.E.U8 R10, desc[UR16][R10.64] ;  /* 0x000000100a0a7981 */ /* 0x000f62000c1e1100 */
[----:B------:R-:W-:-:S03]  /*0580*/  LEA.HI.X.SX32 R5, R14, R28, 0x1, P0 ;  /* 0x0000001c0e057211 */ /* 0x000fc600000f0eff */
[----:B------:R-:W5:Y:S04]  /*0590*/  LDG.E.U8 R8, desc[UR16][R8.64] ;  /* 0x0000001008087981 */ /* 0x000f68000c1e1100 */
[----:B------:R-:W5:Y:S04]  /*05a0*/  LDG.E.U8 R4, desc[UR16][R4.64] ;  /* 0x0000001004047981 */ /* 0x000f68000c1e1100 */
[----:B------:R-:W5:Y:S01]  /*05b0*/  LDG.E.U8 R12, desc[UR16][R12.64] ;  /* 0x000000100c0c7981 */ /* 0x000f62000c1e1100 */
[----:B------:R-:W0:Y:S01]  /*05c0*/  S2UR UR12, SR_CgaCtaId ;  /* 0x00000000000c79c3 */ /* 0x000e220000008800 */
[----:B-1----:R-:W-:Y:S01]  /*05d0*/  IMAD.SHL.U32 R7, R104, 0x20, RZ ;  /* 0x0000002068077824 */ /* 0x002fe200078e00ff */
[----:B------:R-:W-:-:S04]  /*05e0*/  SHF.R.S32.HI R14, RZ, 0x2, R104 ;  /* 0x00000002ff0e7819 */ /* 0x000fc80000011468 */
[----:B------:R-:W-:Y:S02]  /*05f0*/  LOP3.LUT R7, R7, 0x1f60, RZ, 0xc0, !PT ;  /* 0x00001f6007077812 */ /* 0x000fe400078ec0ff */
[----:B------:R-:W-:Y:S01]  /*0600*/  SGXT R14, R14, 0x1 ;  /* 0x000000010e0e781a */ /* 0x000fe20000000200 */
[----:B------:R-:W-:Y:S01]  /*0610*/  UMOV UR4, 0x400 ;  /* 0x0000040000047882 */ /* 0x000fe20000000000 */
[----:B--2---:R-:W-:Y:S02]  /*0620*/  ISETP.GE.AND P0, PT, R105, 0x1, PT ;  /* 0x000000016900780c */ /* 0x004fe40003f06270 */
[----:B------:R-:W-:-:S04]  /*0630*/  LOP3.LUT R7, R7, 0x90, R14, 0xf8, !PT ;  /* 0x0000009007077812 */ /* 0x000fc800078ef80e */
[----:B------:R-:W-:Y:S01]  /*0640*/  LOP3.LUT R7, R7, R0, RZ, 0xfc, !PT ;  /* 0x0000000007077212 */ /* 0x000fe200078efcff */
[----:B0-----:R-:W-:-:S03]  /*0650*/  ULEA UR12, UR12, UR4, 0x18 ;  /* 0x000000040c0c7291 */ /* 0x001fc6000f8ec03f */
[----:B------:R-:W-:Y:S01]  /*0660*/  LOP3.LUT R3, R7, 0x10, RZ, 0x3c, !PT ;  /* 0x0000001007037812 */ /* 0x000fe200078e3cff */
[----:B------:R-:W-:Y:S01]  /*0670*/  IMAD.MOV.U32 R83, RZ, RZ, -0x800000 ;  /* 0xff800000ff537424 */ /* 0x000fe200078e00ff */
[----:B------:R-:W-:Y:S02]  /*0680*/  CS2R R88, SRZ ;  /* 0x0000000000587805 */ /* 0x000fe4000001ff00 */
[----:B------:R-:W-:Y:S02]  /*0690*/  CS2R R90, SRZ ;  /* 0x00000000005a7805 */ /* 0x000fe4000001ff00 */
[----:B------:R-:W-:Y:S02]  /*06a0*/  CS2R R92, SRZ ;  /* 0x00000000005c7805 */ /* 0x000fe4000001ff00 */
[----:B------:R-:W-:Y:S02]  /*06b0*/  CS2R R94, SRZ ;  /* 0x00000000005e7805 */ /* 0x000fe4000001ff00 */
[----:B------:R-:W-:-:S02]  /*06c0*/  CS2R R96, SRZ ;  /* 0x0000000000607805 */ /* 0x000fc4000001ff00 */
[----:B------:R-:W-:Y:S02]  /*06d0*/  CS2R R98, SRZ ;  /* 0x0000000000627805 */ /* 0x000fe4000001ff00 */
[----:B------:R-:W-:Y:S02]  /*06e0*/  CS2R R100, SRZ ;  /* 0x0000000000647805 */ /* 0x000fe4000001ff00 */
[----:B------:R-:W-:Y:S01]  /*06f0*/  CS2R R102, SRZ ;  /* 0x0000000000667805 */ /* 0x000fe2000001ff00 */
[----:B---3--:R-:W-:Y:S04]  /*0700*/  STS.U8 [R7+UR12], R16 ;  /* 0x0000001007007988 */ /* 0x008fe8000800000c */
[----:B----4-:R0:W-:Y:S04]  /*0710*/  STS.U8 [R7+UR12+0x4], R18 ;  /* 0x0000041207007988 */ /* 0x0101e8000800000c */
[----:B-----5:R-:W-:Y:S04]  /*0720*/  STS.U8 [R7+UR12+0x2], R17 ;  /* 0x0000021107007988 */ /* 0x020fe8000800000c */
[----:B------:R1:W-:Y:S01]  /*0730*/  STS.U8 [R7+UR12+0x6], R19 ;  /* 0x0000061307007988 */ /* 0x0003e2000800000c */
[----:B0-----:R-:W-:-:S03]  /*0740*/  IMAD.MOV.U32 R18, RZ, RZ, 0x3f800000 ;  /* 0x3f800000ff127424 */ /* 0x001fc600078e00ff */
[----:B------:R0:W-:Y:S04]  /*0750*/  STS.U8 [R7+UR12+0xa], R21 ;  /* 0x00000a1507007988 */ /* 0x0001e8000800000c */
[----:B------:R2:W-:Y:S01]  /*0760*/  STS.U8 [R7+UR12+0xe], R23 ;  /* 0x00000e1707007988 */ /* 0x0005e2000800000c */
[----:B-1----:R-:W-:Y:S01]  /*0770*/  MOV R19, 0x3f800000 ;  /* 0x3f80000000137802 */ /* 0x002fe20000000f00 */
[----:B0-----:R-:W-:Y:S02]  /*0780*/  IMAD.MOV.U32 R21, RZ, RZ, -0x800000 ;  /* 0xff800000ff157424 */ /* 0x001fe400078e00ff */
[----:B------:R2:W-:Y:S04]  /*0790*/  STS.U8 [R7+UR12+0x8], R20 ;  /* 0x0000081407007988 */ /* 0x0005e8000800000c */
[----:B------:R2:W-:Y:S04]  /*07a0*/  STS.U8 [R7+UR12+0xc], R22 ;  /* 0x00000c1607007988 */ /* 0x0005e8000800000c */
[----:B------:R2:W-:Y:S04]  /*07b0*/  STS.U8 [R3+UR12+0x2], R24 ;  /* 0x0000021803007988 */ /* 0x0005e8000800000c */
[----:B------:R2:W-:Y:S04]  /*07c0*/  STS.U8 [R3+UR12], R6 ;  /* 0x0000000603007988 */ /* 0x0005e8000800000c */
[----:B------:R2:W-:Y:S04]  /*07d0*/  STS.U8 [R3+UR12+0x6], R25 ;  /* 0x0000061903007988 */ /* 0x0005e8000800000c */
[----:B------:R2:W-:Y:S04]  /*07e0*/  STS.U8 [R3+UR12+0x4], R2 ;  /* 0x0000040203007988 */ /* 0x0005e8000800000c */
[----:B------:R2:W-:Y:S04]  /*07f0*/  STS.U8 [R3+UR12+0xa], R10 ;  /* 0x00000a0a03007988 */ /* 0x0005e8000800000c */
[----:B------:R2:W-:Y:S04]  /*0800*/  STS.U8 [R3+UR12+0x8], R8 ;  /* 0x0000080803007988 */ /* 0x0005e8000800000c */
[----:B------:R2:W-:Y:S04]  /*0810*/  STS.U8 [R3+UR12+0xc], R4 ;  /* 0x00000c0403007988 */ /* 0x0005e8000800000c */
[----:B------:R2:W-:Y:S01]  /*0820*/  STS.U8 [R3+UR12+0xe], R12 ;  /* 0x00000e0c03007988 */ /* 0x0005e2000800000c */
[----:B------:R-:W-:Y:S05]  /*0830*/  @!P0 BRA `(.L_x_0) ;  /* 0x0000002c00e08947 */ /* 0x000fea0003800000 */
[----:B------:R-:W0:Y:S01]  /*0840*/  LDC.64 R16, c[0x0][0x250] ;  /* 0x00009400ff107b82 */ /* 0x000e220000000a00 */
[C---:B--2---:R-:W-:Y:S01]  /*0850*/  LOP3.LUT R2, R104.reuse, 0x1, RZ, 0xc0, !PT ;  /* 0x0000000168027812 */ /* 0x044fe200078ec0ff */
[----:B------:R-:W-:Y:S01]  /*0860*/  ULDC UR4, c[0x0][0x258] ;  /* 0x0000960000047ab9 */ /* 0x000fe20000000800 */
[C---:B------:R-:W-:Y:S01]  /*0870*/  LOP3.LUT R3, R104.reuse, 0x1c, RZ, 0xc0, !PT ;  /* 0x0000001c68037812 */ /* 0x040fe200078ec0ff */
[----:B------:R-:W-:Y:S01]  /*0880*/  ULDC.64 UR6, c[0x0][0x260] ;  /* 0x0000980000067ab9 */ /* 0x000fe20000000a00 */
[----:B------:R-:W-:Y:S01]  /*0890*/  LOP3.LUT R0, R104, 0x1f, RZ, 0xc0, !PT ;  /* 0x0000001f68007812 */ /* 0x000fe200078ec0ff */
[----:B------:R-:W-:Y:S01]  /*08a0*/  UIMAD UR6, UR13, UR6, URZ ;  /* 0x000000060d0672a4 */ /* 0x000fe2000f8e023f */
[--C-:B------:R-:W-:Y:S01]  /*08b0*/  SHF.R.U32.HI R7, RZ, 0x1, R104.reuse ;  /* 0x00000001ff077819 */ /* 0x100fe20000011668 */
[----:B------:R-:W1:Y:S01]  /*08c0*/  LDC.64 R20, c[0x0][0x220] ;  /* 0x00008800ff147b82 */ /* 0x000e620000000a00 */
[----:B------:R-:W-:Y:S01]  /*08d0*/  IMAD R2, R2, 0x2, R3 ;  /* 0x0000000202027824 */ /* 0x000fe200078e0203 */
[--C-:B------:R-:W-:Y:S01]  /*08e0*/  SHF.R.U32.HI R4, RZ, 0x5, R104.reuse ;  /* 0x00000005ff047819 */ /* 0x100fe20000011668 */
[----:B------:R-:W-:Y:S01]  /*08f0*/  IMAD R3, R0, UR4, RZ ;  /* 0x0000000400037c24 */ /* 0x000fe2000f8e02ff */
[----:B------:R-:W-:Y:S01]  /*0900*/  SHF.R.U32.HI R0, RZ, 0x5, R104 ;  /* 0x00000005ff007819 */ /* 0x000fe20000011668 */
[----:B------:R-:W-:Y:S01]  /*0910*/  ULDC.64 UR4, c[0x0][0x218] ;  /* 0x0000860000047ab9 */ /* 0x000fe20000000a00 */
[----:B------:R-:W-:Y:S01]  /*0920*/  SGXT.U32 R7, R7, 0x1 ;  /* 0x000000010707781a */ /* 0x000fe20000000000 */
[----:B------:R-:W-:Y:S01]  /*0930*/  USHF.R.S32.HI UR8, URZ, 0x1f, UR6 ;  /* 0x0000001f3f087899 */ /* 0x000fe20008011406 */
[----:B------:R-:W2:Y:S01]  /*0940*/  LDC R23, c[0x0][0x268] ;  /* 0x00009a00ff177b82 */ /* 0x000ea20000000800 */
[----:B------:R-:W-:-:S02]  /*0950*/  R2UR UR20, R0 ;  /* 0x00000000001472ca */ /* 0x000fc400000e0000 */
[----:B------:R-:W-:Y:S02]  /*0960*/  CS2R R88, SRZ ;  /* 0x0000000000587805 */ /* 0x000fe4000001ff00 */
[----:B------:R-:W-:Y:S02]  /*0970*/  LOP3.LUT R0, R104, 0x7f, RZ, 0xc0, !PT ;  /* 0x0000007f68007812 */ /* 0x000fe400078ec0ff */
[----:B------:R-:W-:Y:S02]  /*0980*/  CS2R R90, SRZ ;  /* 0x00000000005a7805 */ /* 0x000fe4000001ff00 */
[----:B------:R-:W-:Y:S02]  /*0990*/  LOP3.LUT R7, R2, R7, RZ, 0xfc, !PT ;  /* 0x0000000702077212 */ /* 0x000fe400078efcff */
[----:B------:R-:W-:Y:S02]  /*09a0*/  CS2R R92, SRZ ;  /* 0x00000000005c7805 */ /* 0x000fe4000001ff00 */
[----:B------:R-:W-:Y:S01]  /*09b0*/  SHF.R.U32.HI R2, RZ, 0x7, R104 ;  /* 0x00000007ff027819 */ /* 0x000fe20000011668 */
[----:B0-----:R-:W-:Y:S01]  /*09c0*/  IMAD R16, R16, UR13, RZ ;  /* 0x0000000d10107c24 */ /* 0x001fe2000f8e02ff */
[----:B------:R-:W-:-:S02]  /*09d0*/  SHF.R.S32.HI R5, RZ, 0x1f, R3 ;  /* 0x0000001fff057819 */ /* 0x000fc40000011403 */
[----:B------:R-:W-:Y:S02]  /*09e0*/  CS2R R94, SRZ ;  /* 0x00000000005e7805 */ /* 0x000fe4000001ff00 */
[----:B------:R-:W-:Y:S02]  /*09f0*/  CS2R R96, SRZ ;  /* 0x0000000000607805 */ /* 0x000fe4000001ff00 */
[----:B------:R-:W-:Y:S02]  /*0a00*/  CS2R R98, SRZ ;  /* 0x0000000000627805 */ /* 0x000fe4000001ff00 */
[--C-:B------:R-:W-:Y:S01]  /*0a10*/  IADD3 R124, P0, P1, R3, UR4, R16.reuse ;  /* 0x00000004037c7c10 */ /* 0x100fe2000f91e010 */
[----:B------:R-:W-:Y:S01]  /*0a20*/  IMAD R3, R0, UR7, RZ ;  /* 0x0000000700037c24 */ /* 0x000fe2000f8e02ff */
[----:B------:R-:W-:Y:S01]  /*0a30*/  SHF.R.S32.HI R16, RZ, 0x1f, R16 ;  /* 0x0000001fff107819 */ /* 0x000fe20000011410 */
[----:B------:R-:W-:Y:S01]  /*0a40*/  UIADD3 UR4, UR20, 0x10, URZ ;  /* 0x0000001014047890 */ /* 0x000fe2000fffe03f */
[----:B------:R-:W-:-:S02]  /*0a50*/  SGXT.U32 R0, R2, 0x2 ;  /* 0x000000020200781a */ /* 0x000fc40000000000 */
[----:B------:R-:W-:Y:S02]  /*0a60*/  CS2R R100, SRZ ;  /* 0x0000000000647805 */ /* 0x000fe4000001ff00 */
[----:B------:R-:W-:Y:S02]  /*0a70*/  SGXT.U32 R2, R4, 0x4 ;  /* 0x000000040402781a */ /* 0x000fe40000000000 */
[----:B------:R-:W-:Y:S02]  /*0a80*/  CS2R R102, SRZ ;  /* 0x0000000000667805 */ /* 0x000fe4000001ff00 */
[----:B------:R-:W-:Y:S01]  /*0a90*/  IADD3.X R6, R5, UR5, R16, P0, P1 ;  /* 0x0000000505067c10 */ /* 0x000fe200087e2410 */
[----:B------:R-:W-:Y:S01]  /*0aa0*/  UIADD3 UR5, UR20, 0x30, URZ ;  /* 0x0000003014057890 */ /* 0x000fe2000fffe03f */
[----:B-1----:R-:W-:Y:S01]  /*0ab0*/  IADD3 R19, P0, P1, R3, UR6, R20 ;  /* 0x0000000603137c10 */ /* 0x002fe2000f91e014 */
[----:B------:R-:W-:Y:S01]  /*0ac0*/  IMAD R2, R2, R17, RZ ;  /* 0x0000001102027224 */ /* 0x000fe200078e02ff */
[----:B------:R-:W-:Y:S01]  /*0ad0*/  SHF.R.S32.HI R4, RZ, 0x1f, R3 ;  /* 0x0000001fff047819 */ /* 0x000fe20000011403 */
[----:B--2---:R-:W-:Y:S01]  /*0ae0*/  IMAD R0, R0, R23, RZ ;  /* 0x0000001700007224 */ /* 0x004fe200078e02ff */
[----:B------:R-:W-:Y:S01]  /*0af0*/  UIADD3 UR6, UR20, 0x50, URZ ;  /* 0x0000005014067890 */ /* 0x000fe2000fffe03f */
[C---:B------:R-:W-:Y:S01]  /*0b00*/  IMAD R14, R17.reuse, 0x20, R2 ;  /* 0x00000020110e7824 */ /* 0x040fe200078e0202 */
[----:B------:R-:W-:Y:S01]  /*0b10*/  IADD3.X R21, R4, UR8, R21, P0, P1 ;  /* 0x0000000804157c10 */ /* 0x000fe200087e2415 */
[----:B------:R-:W-:Y:S01]  /*0b20*/  UIADD3 UR8, UR20, 0x70, URZ ;  /* 0x0000007014087890 */ /* 0x000fe2000fffe03f */
[C---:B------:R-:W-:Y:S01]  /*0b30*/  IMAD R13, R17.reuse, UR4, RZ ;  /* 0x00000004110d7c24 */ /* 0x040fe2000f8e02ff */
[----:B------:R-:W-:Y:S01]  /*0b40*/  IADD3 R4, P0, R0, R19, RZ ;  /* 0x0000001300047210 */ /* 0x000fe20007f1e0ff */
[C---:B------:R-:W-:Y:S01]  /*0b50*/  IMAD R16, R17.reuse, 0x20, R14 ;  /* 0x0000002011107824 */ /* 0x040fe200078e020e */
[-C--:B------:R-:W-:Y:S01]  /*0b60*/  IADD3 R8, P1, R2, R124.reuse, RZ ;  /* 0x0000007c02087210 */ /* 0x080fe20007f3e0ff */
[----:B------:R-:W-:Y:S01]  /*0b70*/  IMAD R15, R17, UR5, RZ ;  /* 0x00000005110f7c24 */ /* 0x000fe2000f8e02ff */
[-C--:B------:R-:W-:Y:S01]  /*0b80*/  IADD3 R10, P2, R13, R124.reuse, RZ ;  /* 0x0000007c0d0a7210 */ /* 0x080fe20007f5e0ff */
[C---:B------:R-:W-:Y:S01]  /*0b90*/  IMAD R125, R17.reuse, UR8, RZ ;  /* 0x00000008117d7c24 */ /* 0x040fe2000f8e02ff */
[----:B------:R-:W-:Y:S01]  /*0ba0*/  IADD3 R11, P3, R14, R124, RZ ;  /* 0x0000007c0e0b7210 */ /* 0x000fe20007f7e0ff */
[----:B------:R-:W-:Y:S01]  /*0bb0*/  IMAD R120, R17, UR6, RZ ;  /* 0x0000000611787c24 */ /* 0x000fe2000f8e02ff */
[-C--:B------:R-:W-:Y:S01]  /*0bc0*/  LEA.HI.X.SX32 R9, R2, R6.reuse, 0x1, P1 ;  /* 0x0000000602097211 */ /* 0x080fe200008f0eff */
[----:B------:R-:W-:Y:S01]  /*0bd0*/  IMAD R3, R23, 0x4, R0 ;  /* 0x0000000417037824 */ /* 0x000fe200078e0200 */
[----:B------:R0:W-:Y:S01]  /*0be0*/  STL [R1+0x8], R4 ;  /* 0x0000080401007387 */ /* 0x0001e20000100800 */
[----:B------:R-:W-:Y:S01]  /*0bf0*/  IMAD R123, R17, 0x20, R16 ;  /* 0x00000020117b7824 */ /* 0x000fe200078e0210 */
[----:B------:R-:W-:Y:S01]  /*0c00*/  LEA.HI.X.SX32 R13, R13, R6, 0x1, P2 ;  /* 0x000000060d0d7211 */ /* 0x000fe200010f0eff */
[----:B------:R-:W-:Y:S01]  /*0c10*/  UIADD3 UR6, UR12, 0x2000, URZ ;  /* 0x000020000c067890 */ /* 0x000fe2000fffe03f */
[-C--:B------:R-:W-:Y:S01]  /*0c20*/  IADD3 R12, P4, R15, R124.reuse, RZ ;  /* 0x0000007c0f0c7210 */ /* 0x080fe20007f9e0ff */
[----:B------:R-:W-:Y:S01]  /*0c30*/  UMOV UR5, URZ ;  /* 0x0000003f00057c82 */ /* 0x000fe20008000000 */
[-C--:B------:R-:W-:Y:S01]  /*0c40*/  IADD3 R121, P5, R120, R124.reuse, RZ ;  /* 0x0000007c78797210 */ /* 0x080fe20007fbe0ff */
[----:B------:R-:W-:Y:S01]  /*0c50*/  USHF.R.U32.HI UR6, URZ, 0x4, UR6 ;  /* 0x000000043f067899 */ /* 0x000fe20008011606 */
[----:B------:R-:W-:Y:S01]  /*0c60*/  LEA R2, R23, R3, 0x2 ;  /* 0x0000000317027211 */ /* 0x000fe200078e10ff */
[----:B------:R-:W-:Y:S01]  /*0c70*/  UMOV UR4, URZ ;  /* 0x0000003f00047c82 */ /* 0x000fe20008000000 */
[----:B0-----:R-:W-:Y:S01]  /*0c80*/  IADD3 R4, P1, R125, R124, RZ ;  /* 0x0000007c7d047210 */ /* 0x001fe20007f3e0ff */
[----:B------:R-:W-:Y:S01]  /*0c90*/  USGXT.U32 UR10, UR6, 0xe ;  /* 0x0000000e060a789a */ /* 0x000fe20008000000 */
[----:B------:R-:W-:Y:S01]  /*0ca0*/  LEA.HI.X.SX32 R14, R14, R6, 0x1, P3 ;  /* 0x000000060e0e7211 */ /* 0x000fe200018f0eff */
[----:B------:R-:W-:Y:S01]  /*0cb0*/  ULDC UR21, c[0x0][0x238] ;  /* 0x00008e0000157ab9 */ /* 0x000fe20000000800 */
[-C--:B------:R-:W-:Y:S01]  /*0cc0*/  IADD3 R119, P2, R16, R124.reuse, RZ ;  /* 0x0000007c10777210 */ /* 0x080fe20007f5e0ff */
[----:B------:R0:W-:Y:S01]  /*0cd0*/  STL [R1], R4 ;  /* 0x0000000401007387 */ /* 0x0001e20000100800 */
[----:B------:R-:W-:Y:S01]  /*0ce0*/  IADD3 R124, P3, R123, R124, RZ ;  /* 0x0000007c7b7c7210 */ /* 0x000fe20007f7e0ff */
[----:B------:R-:W-:Y:S01]  /*0cf0*/  UIADD3 UR6, UP0, UR10, 0x2, URZ ;  /* 0x000000020a067890 */ /* 0x000fe2000ff1e03f */
[----:B------:R-:W-:-:S02]  /*0d00*/  LEA.HI.X.SX32 R18, R0, R21, 0x1, P0 ;  /* 0x0000001500127211 */ /* 0x000fc400000f0eff */
[-C--:B------:R-:W-:Y:S01]  /*0d10*/  LEA.HI.X.SX32 R15, R15, R6.reuse, 0x1, P4 ;  /* 0x000000060f0f7211 */ /* 0x080fe200020f0eff */
[----:B------:R-:W-:Y:S01]  /*0d20*/  UIADD3.X UR5, UR5, 0x40000040, URZ, UP0, !UPT ;  /* 0x4000004005057890 */ /* 0x000fe200087fe43f */
[-C--:B------:R-:W-:Y:S01]  /*0d30*/  LEA.HI.X.SX32 R120, R120, R6.reuse, 0x1, P5 ;  /* 0x0000000678787211 */ /* 0x080fe200028f0eff */
[----:B------:R1:W-:Y:S01]  /*0d40*/  STL [R1+0x4], R18 ;  /* 0x0000041201007387 */ /* 0x0003e20000100800 */
[-C--:B------:R-:W-:Y:S01]  /*0d50*/  LEA.HI.X.SX32 R125, R125, R6.reuse, 0x1, P1 ;  /* 0x000000067d7d7211 */ /* 0x080fe200008f0eff */
[----:B0-----:R-:W-:Y:S01]  /*0d60*/  IMAD R4, R23, 0x4, R2 ;  /* 0x0000000417047824 */ /* 0x001fe200078e0202 */
[-C--:B------:R-:W-:Y:S01]  /*0d70*/  LEA.HI.X.SX32 R16, R16, R6.reuse, 0x1, P2 ;  /* 0x0000000610107211 */ /* 0x080fe200010f0eff */
[----:B------:R-:W-:Y:S01]  /*0d80*/  UMOV UR14, UR6 ;  /* 0x00000006000e7c82 */ /* 0x000fe20008000000 */
[----:B------:R-:W-:Y:S01]  /*0d90*/  LEA.HI.X.SX32 R123, R123, R6, 0x1, P3 ;  /* 0x000000067b7b7211 */ /* 0x000fe200018f0eff */
[----:B------:R-:W-:Y:S01]  /*0da0*/  IMAD R5, R23, 0x4, R4 ;  /* 0x0000000417057824 */ /* 0x000fe200078e0204 */
[-C--:B------:R-:W-:Y:S01]  /*0db0*/  IADD3 R6, P0, R3, R19.reuse, RZ ;  /* 0x0000001303067210 */ /* 0x080fe20007f1e0ff */
[----:B------:R-:W-:Y:S01]  /*0dc0*/  UMOV UR15, UR5 ;  /* 0x00000005000f7c82 */ /* 0x000fe20008000000 */
[-C--:B------:R-:W-:Y:S01]  /*0dd0*/  IADD3 R20, P2, R4, R19.reuse, RZ ;  /* 0x0000001304147210 */ /* 0x080fe20007f5e0ff */
[----:B------:R-:W-:Y:S01]  /*0de0*/  IMAD R0, R23, 0x4, R5 ;  /* 0x0000000417007824 */ /* 0x000fe200078e0205 */
[----:B-1----:R-:W-:Y:S01]  /*0df0*/  IADD3 R18, P1, R2, R19, RZ ;  /* 0x0000001302127210 */ /* 0x002fe20007f3e0ff */
[----:B------:R0:W-:Y:S01]  /*0e00*/  STL [R1+0x10], R6 ;  /* 0x0000100601007387 */ /* 0x0001e20000100800 */
[----:B------:R-:W-:Y:S01]  /*0e10*/  LEA.HI.X.SX32 R4, R4, R21, 0x1, P2 ;  /* 0x0000001504047211 */ /* 0x000fe200010f0eff */
[----:B------:R-:W-:-:S02]  /*0e20*/  UIADD3.64 UR18, UR14, 0x2, URZ ;  /* 0x000000020e127897 */ /* 0x000fc4000fffe03f */
[----:B------:R1:W-:Y:S01]  /*0e30*/  STL [R1+0x18], R18 ;  /* 0x0000181201007387 */ /* 0x0003e20000100800 */
[----:B------:R-:W-:Y:S01]  /*0e40*/  UIADD3.64 UR22, UR14, 0x4, URZ ;  /* 0x000000040e167897 */ /* 0x000fe2000fffe03f */
[----:B------:R-:W-:Y:S02]  /*0e50*/  UMOV UR5, URZ ;  /* 0x0000003f00057c82 */ /* 0x000fe40008000000 */
[----:B------:R2:W-:Y:S01]  /*0e60*/  STL [R1+0x20], R20 ;  /* 0x0000201401007387 */ /* 0x0005e20000100800 */
[----:B0-----:R-:W-:Y:S01]  /*0e70*/  IMAD R6, R23, 0x4, R0 ;  /* 0x0000000417067824 */ /* 0x001fe200078e0200 */
[-C--:B-1----:R-:W-:Y:S02]  /*0e80*/  LEA.HI.X.SX32 R18, R3, R21.reuse, 0x1, P0 ;  /* 0x0000001503127211 */ /* 0x082fe400000f0eff */
[----:B------:R-:W-:Y:S02]  /*0e90*/  LEA.HI.X.SX32 R3, R2, R21, 0x1, P1 ;  /* 0x0000001502037211 */ /* 0x000fe400008f0eff */
[----:B------:R-:W-:Y:S01]  /*0ea0*/  LEA R2, R23, R6, 0x2 ;  /* 0x0000000617027211 */ /* 0x000fe200078e10ff */
[----:B------:R0:W-:Y:S01]  /*0eb0*/  STL [R1+0xc], R18 ;  /* 0x00000c1201007387 */ /* 0x0001e20000100800 */
[----:B--2---:R-:W-:-:S03]  /*0ec0*/  IMAD.MOV.U32 R20, RZ, RZ, -0x800000 ;  /* 0xff800000ff147424 */ /* 0x004fc600078e00ff */
[----:B------:R1:W-:Y:S04]  /*0ed0*/  STL [R1+0x14], R3 ;  /* 0x0000140301007387 */ /* 0x0003e80000100800 */
[----:B------:R2:W-:Y:S01]  /*0ee0*/  STL [R1+0x1c], R4 ;  /* 0x00001c0401007387 */ /* 0x0005e20000100800 */
[-C--:B0-----:R-:W-:Y:S02]  /*0ef0*/  IADD3 R18, P1, R0, R19.reuse, RZ ;  /* 0x0000001300127210 */ /* 0x081fe40007f3e0ff */
[-C--:B-1----:R-:W-:Y:S02]  /*0f00*/  IADD3 R3, P0, R5, R19.reuse, RZ ;  /* 0x0000001305037210 */ /* 0x082fe40007f1e0ff */
[----:B--2---:R-:W-:-:S03]  /*0f10*/  IADD3 R4, P2, R6, R19, RZ ;  /* 0x0000001306047210 */ /* 0x004fc60007f5e0ff */
[----:B------:R0:W-:Y:S01]  /*0f20*/  STL [R1+0x28], R3 ;  /* 0x0000280301007387 */ /* 0x0001e20000100800 */
[----:B------:R-:W-:Y:S02]  /*0f30*/  LEA.HI.X.SX32 R5, R5, R21, 0x1, P0 ;  /* 0x0000001505057211 */ /* 0x000fe400000f0eff */
[----:B------:R-:W-:Y:S01]  /*0f40*/  LOP3.LUT P0, RZ, R104, 0x1, RZ, 0xc0, !PT ;  /* 0x0000000168ff7812 */ /* 0x000fe2000780c0ff */
[----:B------:R1:W-:Y:S04]  /*0f50*/  STL [R1+0x30], R18 ;  /* 0x0000301201007387 */ /* 0x0003e80000100800 */
[----:B------:R2:W-:Y:S01]  /*0f60*/  STL [R1+0x38], R4 ;  /* 0x0000380401007387 */ /* 0x0005e20000100800 */
[----:B0-----:R-:W-:Y:S01]  /*0f70*/  IADD3 R3, P3, R2, R19, RZ ;  /* 0x0000001302037210 */ /* 0x001fe20007f7e0ff */
[----:B------:R-:W-:-:S02]  /*0f80*/  IMAD.MOV.U32 R19, RZ, RZ, 0x3f800000 ;  /* 0x3f800000ff137424 */ /* 0x000fc400078e00ff */
[----:B-1----:R-:W-:Y:S02]  /*0f90*/  IMAD.MOV.U32 R18, RZ, RZ, 0x3f800000 ;  /* 0x3f800000ff127424 */ /* 0x002fe400078e00ff */
[----:B------:R0:W-:Y:S01]  /*0fa0*/  STL [R1+0x40], R3 ;  /* 0x0000400301007387 */ /* 0x0001e20000100800 */
[----:B--2---:R-:W-:-:S03]  /*0fb0*/  LEA.HI.X.SX32 R4, R0, R21, 0x1, P1 ;  /* 0x0000001500047211 */ /* 0x004fc600008f0eff */
[----:B------:R1:W-:Y:S01]  /*0fc0*/  STL [R1+0x24], R5 ;  /* 0x0000240501007387 */ /* 0x0003e20000100800 */
[-C--:B------:R-:W-:Y:S02]  /*0fd0*/  LEA.HI.X.SX32 R0, R2, R21.reuse, 0x1, P3 ;  /* 0x0000001502007211 */ /* 0x080fe400018f0eff */
[C---:B------:R-:W-:Y:S01]  /*0fe0*/  LOP3.LUT R2, R104.reuse, 0x180, RZ, 0xc0, !PT ;  /* 0x0000018068027812 */ /* 0x040fe200078ec0ff */
[----:B------:R2:W-:Y:S01]  /*0ff0*/  STL [R1+0x2c], R4 ;  /* 0x00002c0401007387 */ /* 0x0005e20000100800 */
[----:B------:R-:W-:Y:S02]  /*1000*/  LOP3.LUT P1, RZ, R104, 0x2, RZ, 0xc0, !PT ;  /* 0x0000000268ff7812 */ /* 0x000fe4000782c0ff */
[----:B0-----:R-:W-:Y:S01]  /*1010*/  LEA.HI.X.SX32 R3, R6, R21, 0x1, P2 ;  /* 0x0000001506037211 */ /* 0x001fe200010f0eff */
[----:B------:R-:W-:Y:S01]  /*1020*/  IMAD.MOV.U32 R21, RZ, RZ, 0x7632 ;  /* 0x00007632ff157424 */ /* 0x000fe200078e00ff */
[----:B------:R-:W-:Y:S02]  /*1030*/  MOV R6, 0xff800000 ;  /* 0xff80000000067802 */ /* 0x000fe40000000f00 */
[----:B-1----:R-:W-:Y:S01]  /*1040*/  SHF.R.U32.HI R5, RZ, 0x3, R2 ;  /* 0x00000003ff057819 */ /* 0x002fe20000011602 */
[----:B------:R0:W-:Y:S01]  /*1050*/  STL [R1+0x34], R3 ;  /* 0x0000340301007387 */ /* 0x0001e20000100800 */
[----:B--2---:R-:W-:-:S02]  /*1060*/  IMAD.MOV.U32 R4, RZ, RZ, 0x5410 ;  /* 0x00005410ff047424 */ /* 0x004fc400078e00ff */
[--C-:B------:R-:W-:Y:S01]  /*1070*/  LOP3.LUT R5, R5, 0x1ff, R104.reuse, 0x78, !PT ;  /* 0x000001ff05057812 */ /* 0x100fe200078e7868 */
[----:B------:R1:W-:Y:S02]  /*1080*/  STL [R1+0x3c], R0 ;  /* 0x00003c0001007387 */ /* 0x0003e40000100800 */
[----:B------:R-:W-:Y:S02]  /*1090*/  SEL R4, R4, 0x1054, !P1 ;  /* 0x0000105404047807 */ /* 0x000fe40004800000 */
[----:B0-----:R-:W-:-:S04]  /*10a0*/  SHF.R.S32.HI R3, RZ, 0x7, R104 ;  /* 0x00000007ff037819 */ /* 0x001fc80000011468 */
[----:B------:R-:W-:Y:S01]  /*10b0*/  SGXT R3, R3, 0x1 ;  /* 0x000000010303781a */ /* 0x000fe20000000200 */
[----:B-1----:R-:W-:-:S03]  /*10c0*/  IMAD.MOV.U32 R0, RZ, RZ, RZ ;  /* 0x000000ffff007224 */ /* 0x002fc600078e00ff */
[----:B------:R-:W-:Y:S02]  /*10d0*/  LOP3.LUT R2, R3, 0x90, RZ, 0xc0, !PT ;  /* 0x0000009003027812 */ /* 0x000fe400078ec0ff */
[----:B------:R-:W-:Y:S02]  /*10e0*/  SEL R3, R21, 0x3276, !P1 ;  /* 0x0000327615037807 */ /* 0x000fe40004800000 */
[----:B------:R-:W-:Y:S02]  /*10f0*/  LOP3.LUT R2, R2, 0x17f, R104, 0x78, !PT ;  /* 0x0000017f02027812 */ /* 0x000fe400078e7868 */
[----:B------:R-:W-:-:S07]  /*1100*/  LOP3.LUT R21, R5, 0x40, RZ, 0x3c, !PT ;  /* 0x0000004005157812 */ /* 0x000fce00078e3cff */
.L_x_1:
[----:B------:R-:W2:Y:S01]  /*1110*/  LDL R104, [R1] ;  /* 0x0000000001687983 */ /* 0x000ea20000100800 */
[----:B------:R-:W-:Y:S02]  /*1120*/  SHF.R.S32.HI R36, RZ, 0x1f, R0 ;  /* 0x0000001fff247819 */ /* 0x000fe40000011400 */
[C---:B------:R-:W-:Y:S01]  /*1130*/  IADD3 R30, P1, R0.reuse, R8, RZ ;  /* 0x00000008001e7210 */ /* 0x040fe20007f3e0ff */
[----:B------:R-:W3:Y:S01]  /*1140*/  LDL R106, [R1+0x8] ;  /* 0x00000800016a7983 */ /* 0x000ee20000100800 */
[----:B------:R-:W-:-:S03]  /*1150*/  IADD3 R34, P2, R0, R10, RZ ;  /* 0x0000000a00227210 */ /* 0x000fc60007f5e0ff */
[----:B------:R-:W-:Y:S01]  /*1160*/  IMAD.X R31, R36, 0x1, R9, P1 ;  /* 0x00000001241f7824 */ /* 0x000fe200008e0609 */
[----:B------:R-:W-:Y:S01]  /*1170*/  IADD3 R32, P1, R0, R11, RZ ;  /* 0x0000000b00207210 */ /* 0x000fe20007f3e0ff */
[----:B------:R-:W-:Y:S01]  /*1180*/  IMAD.X R35, R36, 0x1, R13, P2 ;  /* 0x0000000124237824 */ /* 0x000fe200010e060d */
[----:B------:R-:W-:Y:S01]  /*1190*/  IADD3 R28, P3, R0, R124, RZ ;  /* 0x0000007c001c7210 */ /* 0x000fe20007f7e0ff */
[----:B------:R-:W4:Y:S02]  /*11a0*/  LDL R112, [R1+0x4] ;  /* 0x0000040001707983 */ /* 0x000f240000100800 */
[----:B------:R-:W-:Y:S01]  /*11b0*/  IMAD.X R33, R36, 0x1, R14, P1 ;  /* 0x0000000124217824 */ /* 0x000fe200008e060e */
[C---:B------:R-:W-:Y:S01]  /*11c0*/  IADD3 R24, P1, R0.reuse, R119, RZ ;  /* 0x0000007700187210 */ /* 0x040fe20007f3e0ff */
[----:B------:R2:W5:Y:S01]  /*11d0*/  LDG.E.U8 R21, desc[UR16][R30.64] ;  /* 0x000000101e157981 */ /* 0x000562000c1e1100 */
[----:B------:R-:W-:Y:S02]  /*11e0*/  IADD3 R22, P2, R0, R12, RZ ;  /* 0x0000000c00167210 */ /* 0x000fe40007f5e0ff */
[C---:B------:R-:W-:Y:S01]  /*11f0*/  IADD3.X R25, R36.reuse, R16, RZ, P1, !PT ;  /* 0x0000001024197210 */ /* 0x040fe20000ffe4ff */
[----:B------:R-:W5:Y:S02]  /*1200*/  LDL R110, [R1+0xc] ;  /* 0x00000c00016e7983 */ /* 0x000f640000100800 */
[----:B------:R-:W-:Y:S01]  /*1210*/  IMAD.X R23, R36, 0x1, R15, P2 ;  /* 0x0000000124177824 */ /* 0x000fe200010e060f */
[----:B------:R-:W-:Y:S01]  /*1220*/  IADD3 R26, P2, R0, R121, RZ ;  /* 0x00000079001a7210 */ /* 0x000fe20007f5e0ff */
[----:B------:R-:W5:Y:S04]  /*1230*/  LDG.E.U8 R105, desc[UR16][R24.64] ;  /* 0x0000001018697981 */ /* 0x000f68000c1e1100 */
[C---:B------:R-:W-:Y:S01]  /*1240*/  IMAD.X R27, R36.reuse, 0x1, R120, P2 ;  /* 0x00000001241b7824 */ /* 0x040fe200010e0678 */
[----:B------:R-:W5:Y:S04]  /*1250*/  LDG.E.U8 R35, desc[UR16][R34.64] ;  /* 0x0000001022237981 */ /* 0x000f68000c1e1100 */
[----:B------:R-:W5:Y:S01]  /*1260*/  LDG.E.U8 R109, desc[UR16][R26.64] ;  /* 0x000000101a6d7981 */ /* 0x000f62000c1e1100 */
[----:B------:R-:W-:-:S03]  /*1270*/  IMAD.X R29, R36, 0x1, R123, P3 ;  /* 0x00000001241d7824 */ /* 0x000fc600018e067b */
[----:B------:R-:W5:Y:S04]  /*1280*/  LDG.E.U8 R33, desc[UR16][R32.64] ;  /* 0x0000001020217981 */ /* 0x000f68000c1e1100 */
[----:B------:R-:W5:Y:S04]  /*1290*/  LDG.E.U8 R111, desc[UR16][R28.64] ;  /* 0x000000101c6f7981 */ /* 0x000f68000c1e1100 */
[----:B------:R-:W5:Y:S04]  /*12a0*/  LDG.E.U8 R23, desc[UR16][R22.64] ;  /* 0x0000001016177981 */ /* 0x000f68000c1e1100 */
[----:B------:R-:W5:Y:S04]  /*12b0*/  LDL R117, [R1+0x20] ;  /* 0x0000200001757983 */ /* 0x000f680000100800 */
[----:B------:R-:W5:Y:S04]  /*12c0*/  LDL R116, [R1+0x14] ;  /* 0x0000140001747983 */ /* 0x000f680000100800 */
[----:B------:R-:W5:Y:S01]  /*12d0*/  LDL R22, [R1+0x18] ;  /* 0x0000180001167983 */ /* 0x000f620000100800 */
[----:B------:R-:W-:-:S03]  /*12e0*/  USHF.L.U32 UR6, UR20, 0x5, URZ ;  /* 0x0000000514067899 */ /* 0x000fc6000800063f */
[----:B------:R-:W5:Y:S04]  /*12f0*/  LDL R108, [R1+0x1c] ;  /* 0x00001c00016c7983 */ /* 0x000f680000100800 */
[----:B------:R-:W5:Y:S04]  /*1300*/  LDL R115, [R1+0x28] ;  /* 0x0000280001737983 */ /* 0x000f680000100800 */
[----:B------:R-:W5:Y:S01]  /*1310*/  LDL R114, [R1+0x24] ;  /* 0x0000240001727983 */ /* 0x000f620000100800 */
[----:B--2---:R-:W-:-:S03]  /*1320*/  IADD3 R30, P1, R0, R104, RZ ;  /* 0x00000068001e7210 */ /* 0x004fc60007f3e0ff */
[----:B------:R-:W2:Y:S02]  /*1330*/  LDL R104, [R1+0x10] ;  /* 0x0000100001687983 */ /* 0x000ea40000100800 */
[----:B------:R-:W-:-:S05]  /*1340*/  IMAD.X R31, R36, 0x1, R125, P1 ;  /* 0x00000001241f7824 */ /* 0x000fca00008e067d */
[----:B------:R-:W2:Y:S01]  /*1350*/  LDG.E.U8 R113, desc[UR16][R30.64] ;  /* 0x000000101e717981 */ /* 0x000ea2000c1e1100 */
[----:B------:R-:W-:Y:S01]  /*1360*/  BAR.SYNC.DEFER_BLOCKING 0x0 ;  /* 0x0000000000007b1d */ /* 0x000fe20000010000 */
[----:B------:R-:W-:-:S04]  /*1370*/  ULOP3.LUT UR6, UR6, 0x180, URZ, 0xc0, !UPT ;  /* 0x0000018006067892 */ /* 0x000fc8000f8ec03f */
[----:B------:R-:W-:Y:S01]  /*1380*/  ULEA.HI UR6, UR12, UR6, URZ, 0x1c ;  /* 0x000000060c067291 */ /* 0x000fe2000f8fe03f */
[----:B---3--:R-:W-:-:S03]  /*1390*/  IADD3 R106, P1, R106, UR4, RZ ;  /* 0x000000046a6a7c10 */ /* 0x008fc6000ff3e0ff */
[----:B------:R-:W-:Y:S02]  /*13a0*/  ULOP3.LUT UR8, UR6, 0x3fff, URZ, 0xc0, !UPT ;  /* 0x00003fff06087892 */ /* 0x000fe4000f8ec03f */
[----:B------:R-:W-:-:S06]  /*13b0*/  USHF.R.S32.HI UR6, URZ, 0x1f, UR4 ;  /* 0x0000001f3f067899 */ /* 0x000fcc0008011404 */
[----:B----4-:R-:W-:Y:S02]  /*13c0*/  IADD3.X R107, R112, UR6, RZ, P1, !PT ;  /* 0x00000006706b7c10 */ /* 0x010fe40008ffe4ff */
[----:B------:R-:W3:Y:S04]  /*13d0*/  LDL R112, [R1+0x38] ;  /* 0x0000380001707983 */ /* 0x000ee80000100800 */
[----:B-----5:R0:W-:Y:S04]  /*13e0*/  STS.U8 [R2+UR12+0x2a00], R109 ;  /* 0x002a006d02007988 */ /* 0x0201e8000800000c */
[----:B0-----:R-:W4:Y:S04]  /*13f0*/  LDL R109, [R1+0x2c] ;  /* 0x00002c00016d7983 */ /* 0x001f280000100800 */
[----:B------:R-:W-:Y:S04]  /*1400*/  STS.U8 [R2+UR12+0x2800], R105 ;  /* 0x0028006902007988 */ /* 0x000fe8000800000c */
[----:B------:R0:W-:Y:S04]  /*1410*/  STS.U8 [R2+UR12+0x2c00], R111 ;  /* 0x002c006f02007988 */ /* 0x0001e8000800000c */
[----:B------:R1:W-:Y:S04]  /*1420*/  STS.U8 [R2+UR12+0x2000], R21 ;  /* 0x0020001502007988 */ /* 0x0003e8000800000c */
[----:B0-----:R-:W5:Y:S04]  /*1430*/  LDL R111, [R1+0x40] ;  /* 0x00004000016f7983 */ /* 0x001f680000100800 */
[----:B-1----:R-:W5:Y:S04]  /*1440*/  LDL R21, [R1+0x3c] ;  /* 0x00003c0001157983 */ /* 0x002f680000100800 */
[----:B------:R-:W-:Y:S04]  /*1450*/  STS.U8 [R2+UR12+0x2200], R35 ;  /* 0x0022002302007988 */ /* 0x000fe8000800000c */
[----:B------:R-:W-:Y:S04]  /*1460*/  STS.U8 [R2+UR12+0x2400], R33 ;  /* 0x0024002102007988 */ /* 0x000fe8000800000c */
[----:B------:R-:W-:Y:S01]  /*1470*/  STS.U8 [R2+UR12+0x2600], R23 ;  /* 0x0026001702007988 */ /* 0x000fe2000800000c */
[----:B------:R-:W-:Y:S01]  /*1480*/  UMOV UR11, 0xc0000010 ;  /* 0xc0000010000b7882 */ /* 0x000fe20000000000 */
[----:B------:R-:W-:-:S02]  /*1490*/  UMOV UR9, 0xc0000010 ;  /* 0xc000001000097882 */ /* 0x000fc40000000000 */
[----:B--2---:R0:W-:Y:S01]  /*14a0*/  STS.U8 [R2+UR12+0x2e00], R113 ;  /* 0x002e007102007988 */ /* 0x0041e2000800000c */
[----:B------:R-:W-:Y:S01]  /*14b0*/  IADD3 R104, P2, R104, UR4, RZ ;  /* 0x0000000468687c10 */ /* 0x000fe2000ff5e0ff */
[----:B------:R1:W-:Y:S06]  /*14c0*/  MEMBAR.ALL.CTA ;  /* 0x0000000000007992 */ /* 0x0003ec0000008000 */
[----:B-1----:R-:W1:Y:S04]  /*14d0*/  FENCE.VIEW.ASYNC.S ;  /* 0x00000000000073c6 */ /* 0x002e680000000000 */
[----:B0-----:R-:W2:Y:S01]  /*14e0*/  LDL R113, [R1+0x30] ;  /* 0x0000300001717983 */ /* 0x001ea20000100800 */
[----:B------:R-:W-:-:S03]  /*14f0*/  IADD3.X R105, R110, UR6, RZ, P2, !PT ;  /* 0x000000066e697c10 */ /* 0x000fc600097fe4ff */
[----:B------:R-:W5:Y:S01]  /*1500*/  LDL R110, [R1+0x34] ;  /* 0x00003400016e7983 */ /* 0x000f620000100800 */
[----:B-1----:R-:W-:Y:S06]  /*1510*/  BAR.SYNC.DEFER_BLOCKING 0x0 ;  /* 0x0000000000007b1d */ /* 0x002fec0000010000 */
[----:B------:R-:W-:Y:S01]  /*1520*/  WARPGROUP.ARRIVE ;  /* 0x00000000000079c5 */ /* 0x000fe20000000000 */
[----:B------:R-:W-:Y:S01]  /*1530*/  IADD3 R22, P1, R22, UR4, RZ ;  /* 0x0000000416167c10 */ /* 0x000fe2000ff3e0ff */
[----:B------:R-:W5:Y:S04]  /*1540*/  LDG.E.U8 R106, desc[UR16][R106.64] ;  /* 0x000000106a6a7981 */ /* 0x000f68000c1e1100 */
[----:B------:R-:W-:Y:S01]  /*1550*/  QGMMA.64x128x32.F32.E4M3.E4M3 R24, gdesc[UR8], RZ, !UPT, gsb0 ;  /* 0x01e00000081879f3 */ /* 0x000fe2000c0008ff */
[----:B------:R-:W-:Y:S01]  /*1560*/  IADD3.X R23, R116, UR6, RZ, P1, !PT ;  /* 0x0000000674177c10 */ /* 0x000fe20008ffe4ff */
[----:B------:R0:W5:Y:S02]  /*1570*/  LDG.E.U8 R107, desc[UR16][R104.64] ;  /* 0x00000010686b7981 */ /* 0x000164000c1e1100 */
[----:B0-----:R-:W-:-:S04]  /*1580*/  IADD3 R104, P2, R117, UR4, RZ ;  /* 0x0000000475687c10 */ /* 0x001fc8000ff5e0ff */
[----:B------:R-:W-:Y:S02]  /*1590*/  IADD3.X R105, R108, UR6, RZ, P2, !PT ;  /* 0x000000066c697c10 */ /* 0x000fe400097fe4ff */
[----:B------:R0:W5:Y:S04]  /*15a0*/  LDG.E.U8 R108, desc[UR16][R22.64] ;  /* 0x00000010166c7981 */ /* 0x000168000c1e1100 */
[----:B------:R-:W5:Y:S01]  /*15b0*/  LDG.E.U8 R104, desc[UR16][R104.64] ;  /* 0x0000001068687981 */ /* 0x000f62000c1e1100 */
[----:B0-----:R-:W-:-:S04]  /*15c0*/  IADD3 R22, P1, R115, UR4, RZ ;  /* 0x0000000473167c10 */ /* 0x001fc8000ff3e0ff */
[----:B------:R-:W-:-:S05]  /*15d0*/  IADD3.X R23, R114, UR6, RZ, P1, !PT ;  /* 0x0000000672177c10 */ /* 0x000fca0008ffe4ff */
[----:B------:R2:W5:Y:S01]  /*15e0*/  LDG.E.U8 R105, desc[UR16][R22.64] ;  /* 0x0000001016697981 */ /* 0x000562000c1e1100 */
[----:B------:R-:W-:Y:S02]  /*15f0*/  WARPGROUP.DEPBAR.LE gsb0, 0x0 ;  /* 0x00008000000079c5 */ /* 0x000fe40000010000 */
[----:B--2---:R-:W-:-:S04]  /*1600*/  IADD3 R22, P1, R113, UR4, RZ ;  /* 0x0000000471167c10 */ /* 0x004fc8000ff3e0ff */
[----:B----4-:R-:W-:-:S05]  /*1610*/  IADD3.X R23, R109, UR6, RZ, P1, !PT ;  /* 0x000000066d177c10 */ /* 0x010fca0008ffe4ff */
[----:B------:R3:W2:Y:S02]  /*1620*/  LDG.E.U8 R109, desc[UR16][R22.64] ;  /* 0x00000010166d7981 */ /* 0x0006a4000c1e1100 */
[----:B---3--:R-:W-:-:S04]  /*1630*/  IADD3 R22, P1, R112, UR4, RZ ;  /* 0x0000000470167c10 */ /* 0x008fc8000ff3e0ff */
[----:B-----5:R-:W-:-:S05]  /*1640*/  IADD3.X R23, R110, UR6, RZ, P1, !PT ;  /* 0x000000066e177c10 */ /* 0x020fca0008ffe4ff */
[----:B------:R0:W3:Y:S02]  /*1650*/  LDG.E.U8 R110, desc[UR16][R22.64] ;  /* 0x00000010166e7981 */ /* 0x0000e4000c1e1100 */
[----:B0-----:R-:W-:-:S04]  /*1660*/  IADD3 R22, P1, R111, UR4, RZ ;  /* 0x000000046f167c10 */ /* 0x001fc8000ff3e0ff */
[----:B------:R-:W-:Y:S01]  /*1670*/  IADD3.X R23, R21, UR6, RZ, P1, !PT ;  /* 0x0000000615177c10 */ /* 0x000fe20008ffe4ff */
[----:B------:R-:W-:-:S04]  /*1680*/  FMUL R21, R26, UR21 ;  /* 0x000000151a157c20 */ /* 0x000fc80008400000 */
[----:B------:R0:W4:Y:S01]  /*1690*/  LDG.E.U8 R111, desc[UR16][R22.64] ;  /* 0x00000010166f7981 */ /* 0x000122000c1e1100 */
[----:B------:R-:W-:Y:S01]  /*16a0*/  FMUL R112, R28, UR21 ;  /* 0x000000151c707c20 */ /* 0x000fe20008400000 */
[----:B------:R-:W-:Y:S01]  /*16b0*/  BAR.SYNC.DEFER_BLOCKING 0x0 ;  /* 0x0000000000007b1d */ /* 0x000fe20000010000 */
[----:B0-----:R-:W-:-:S05]  /*16c0*/  FMUL R22, R27, UR21 ;  /* 0x000000151b167c20 */ /* 0x001fca0008400000 */
[----:B------:R-:W-:Y:S01]  /*16d0*/  FMNMX R21, R21, R22, !PT ;  /* 0x0000001615157209 */ /* 0x000fe20007800000 */
[----:B------:R-:W-:-:S05]  /*16e0*/  FMUL R22, R30, UR21 ;  /* 0x000000151e167c20 */ /* 0x000fca0008400000 */
        /* <DEDUP_REMOVED lines=57> */
[----:B------:R-:W-:Y:S01]  /*1a80*/  FMUL R21, R87, UR21 ;  /* 0x0000001557157c20 */ /* 0x000fe20008400000 */
[----:B------:R-:W-:-:S04]  /*1a90*/  FMUL R23, R24, UR21 ;  /* 0x0000001518177c20 */ /* 0x000fc80008400000 */
[----:B------:R-:W-:Y:S01]  /*1aa0*/  FMNMX R22, R21, R22, !PT ;  /* 0x0000001615167209 */ /* 0x000fe20007800000 */
[----:B------:R-:W-:-:S05]  /*1ab0*/  FMUL R21, R25, UR21 ;  /* 0x0000001519157c20 */ /* 0x000fca0008400000 */
[----:B------:R-:W-:Y:S02]  /*1ac0*/  FMNMX R23, R23, R21, !PT ;  /* 0x0000001517177209 */ /* 0x000fe40007800000 */
[----:B------:R-:W0:Y:S02]  /*1ad0*/  SHFL.BFLY PT, R21, R22, 0x2, 0x1f ;  /* 0x0c401f0016157f89 */ /* 0x000e2400000e0000 */
[----:B------:R-:W-:Y:S01]  /*1ae0*/  FMNMX R23, R112, R23, !PT ;  /* 0x0000001770177209 */ /* 0x000fe20007800000 */
[----:B------:R-:W-:-:S05]  /*1af0*/  FMUL R112, R29, UR21 ;  /* 0x000000151d707c20 */ /* 0x000fca0008400000 */
[----:B------:R-:W-:Y:S01]  /*1b00*/  FMNMX R23, R112, R23, !PT ;  /* 0x0000001770177209 */ /* 0x000fe20007800000 */
[----:B------:R-:W-:-:S05]  /*1b10*/  FMUL R112, R32, UR21 ;  /* 0x0000001520707c20 */ /* 0x000fca0008400000 */
[----:B------:R-:W-:Y:S01]  /*1b20*/  FMNMX R23, R112, R23, !PT ;  /* 0x0000001770177209 */ /* 0x000fe20007800000 */
[----:B------:R-:W-:-:S05]  /*1b30*/  FMUL R112, R33, UR21 ;  /* 0x0000001521707c20 */ /* 0x000fca0008400000 */
[----:B------:R-:W-:Y:S02]  /*1b40*/  FMNMX R23, R112, R23, !PT ;  /* 0x0000001770177209 */ /* 0x000fe40007800000 */
[----:B0-----:R-:W-:Y:S01]  /*1b50*/  FMNMX R21, R22, R21, !PT ;  /* 0x0000001516157209 */ /* 0x001fe20007800000 */
[----:B------:R-:W-:Y:S01]  /*1b60*/  FMUL R22, R36, UR21 ;  /* 0x0000001524167c20 */ /* 0x000fe20008400000 */
[----:B------:R-:W-:-:S04]  /*1b70*/  FMUL R112, R37, UR21 ;  /* 0x0000001525707c20 */ /* 0x000fc80008400000 */
        /* <DEDUP_REMOVED lines=23> */
[----:B------:R-:W-:-:S04]  /*1cf0*/  FMNMX R21, R21, R6, !PT ;  /* 0x0000000615157209 */ /* 0x000fc80007800000 */
[----:B------:R-:W-:Y:S01]  /*1d00*/  FMNMX R22, R23, R22, !PT ;  /* 0x0000001617167209 */ /* 0x000fe20007800000 */
[----:B------:R-:W-:Y:S01]  /*1d10*/  FMUL R23, R60, UR21 ;  /* 0x000000153c177c20 */ /* 0x000fe20008400000 */
[----:B------:R-:W-:-:S04]  /*1d20*/  FFMA R39, R39, UR21, -R21 ;  /* 0x0000001527277c23 */ /* 0x000fc80008000815 */
[----:B------:R-:W-:Y:S01]  /*1d30*/  FMNMX R22, R23, R22, !PT ;  /* 0x0000001617167209 */ /* 0x000fe20007800000 */
[----:B------:R-:W-:Y:S01]  /*1d40*/  FMUL R23, R61, UR21 ;  /* 0x000000153d177c20 */ /* 0x000fe20008400000 */
[----:B------:R-:W-:-:S04]  /*1d50*/  FFMA R42, R42, UR21, -R21 ;  /* 0x000000152a2a7c23 */ /* 0x000fc80008000815 */
[----:B------:R-:W-:Y:S01]  /*1d60*/  FMNMX R23, R23, R22, !PT ;  /* 0x0000001617177209 */ /* 0x000fe20007800000 */
[----:B------:R-:W-:Y:S01]  /*1d70*/  FMUL R22, R39, 1.4426950216293334961 ;  /* 0x3fb8aa3b27167820 */ /* 0x000fe20000400000 */
        /* <DEDUP_REMOVED lines=40> */
[----:B------:R-:W-:-:S05]  /*2000*/  FMUL R59, R84, UR21 ;  /* 0x00000015543b7c20 */ /* 0x000fca0008400000 */
[----:B------:R-:W-:Y:S01]  /*2010*/  FMNMX R39, R59, R39, !PT ;  /* 0x000000273b277209 */ /* 0x000fe20007800000 */
[----:B------:R-:W-:Y:S01]  /*2020*/  FMUL R59, R62, 1.4426950216293334961 ;  /* 0x3fb8aa3b3e3b7820 */ /* 0x000fe20000400000 */
[----:B------:R-:W-:-:S05]  /*2030*/  FMUL R62, R85, UR21 ;  /* 0x00000015553e7c20 */ /* 0x000fca0008400000 */
[----:B------:R-:W-:-:S05]  /*2040*/  FMNMX R39, R62, R39, !PT ;  /* 0x000000273e277209 */ /* 0x000fca0007800000 */
[----:B------:R-:W0:Y:S01]  /*2050*/  SHFL.BFLY PT, R112, R39, 0x2, 0x1f ;  /* 0x0c401f0027707f89 */ /* 0x000e2200000e0000 */
[----:B------:R-:W-:-:S01]  /*2060*/  FFMA R63, R63, UR21, -R21 ;  /* 0x000000153f3f7c23 */ /* 0x000fc20008000815 */
[--C-:B------:R-:W-:Y:S01]  /*2070*/  FFMA R67, R67, UR21, -R21.reuse ;  /* 0x0000001543437c23 */ /* 0x100fe20008000815 */
[----:B------:R-:W-:-:S01]  /*2080*/  FFMA R70, R70, UR21, -R21 ;  /* 0x0000001546467c23 */ /* 0x000fc20008000815 */
[----:B0-----:R-:W-:-:S05]  /*2090*/  FMNMX R39, R39, R112, !PT ;  /* 0x0000007027277209 */ /* 0x001fca0007800000 */
[----:B------:R-:W0:Y:S01]  /*20a0*/  SHFL.BFLY PT, R112, R39, 0x1, 0x1f ;  /* 0x0c201f0027707f89 */ /* 0x000e2200000e0000 */
[----:B------:R-:W-:Y:S01]  /*20b0*/  FMUL R62, R63, 1.4426950216293334961 ;  /* 0x3fb8aa3b3f3e7820 */ /* 0x000fe20000400000 */
[--C-:B------:R-:W-:Y:S01]  /*20c0*/  FFMA R71, R71, UR21, -R21.reuse ;  /* 0x0000001547477c23 */ /* 0x100fe20008000815 */
[----:B------:R-:W-:-:S01]  /*20d0*/  FFMA R63, R66, UR21, -R21 ;  /* 0x00000015423f7c23 */ /* 0x000fc20008000815 */
[--C-:B------:R-:W-:Y:S01]  /*20e0*/  FFMA R74, R74, UR21, -R21.reuse ;  /* 0x000000154a4a7c23 */ /* 0x100fe20008000815 */
[----:B------:R-:W-:Y:S01]  /*20f0*/  FMUL R66, R67, 1.4426950216293334961 ;  /* 0x3fb8aa3b43427820 */ /* 0x000fe20000400000 */
[----:B------:R-:W-:Y:S01]  /*2100*/  FMUL R67, R70, 1.4426950216293334961 ;  /* 0x3fb8aa3b46437820 */ /* 0x000fe20000400000 */
[----:B------:R-:W-:-:S01]  /*2110*/  FFMA R78, R78, UR21, -R21 ;  /* 0x000000154e4e7c23 */ /* 0x000fc20008000815 */
[----:B------:R-:W-:Y:S01]  /*2120*/  FMUL R70, R71, 1.4426950216293334961 ;  /* 0x3fb8aa3b47467820 */ /* 0x000fe20000400000 */
[----:B------:R-:W-:-:S01]  /*2130*/  FFMA R79, R79, UR21, -R21 ;  /* 0x000000154f4f7c23 */ /* 0x000fc20008000815 */
[----:B------:R-:W-:Y:S01]  /*2140*/  FMUL R71, R74, 1.4426950216293334961 ;  /* 0x3fb8aa3b4a477820 */ /* 0x000fe20000400000 */
[----:B------:R-:W-:-:S01]  /*2150*/  FFMA R82, R82, UR21, -R21 ;  /* 0x0000001552527c23 */ /* 0x000fc20008000815 */
[--C-:B------:R-:W-:Y:S01]  /*2160*/  FFMA R74, R75, UR21, -R21.reuse ;  /* 0x000000154b4a7c23 */ /* 0x100fe20008000815 */
[----:B------:R-:W-:-:S01]  /*2170*/  FFMA R83, R83, UR21, -R21 ;  /* 0x0000001553537c23 */ /* 0x000fc20008000815 */
[----:B------:R-:W-:Y:S01]  /*2180*/  FMUL R75, R78, 1.4426950216293334961 ;  /* 0x3fb8aa3b4e4b7820 */ /* 0x000fe20000400000 */
[----:B------:R-:W-:Y:S01]  /*2190*/  FMUL R78, R79, 1.4426950216293334961 ;  /* 0x3fb8aa3b4f4e7820 */ /* 0x000fe20000400000 */
[----:B------:R-:W-:Y:S01]  /*21a0*/  FMUL R79, R82, 1.4426950216293334961 ;  /* 0x3fb8aa3b524f7820 */ /* 0x000fe20000400000 */
[----:B------:R-:W-:Y:S01]  /*21b0*/  FMUL R82, R83, 1.4426950216293334961 ;  /* 0x3fb8aa3b53527820 */ /* 0x000fe20000400000 */
[----:B0-----:R-:W-:-:S04]  /*21c0*/  FMNMX R112, R39, R112, !PT ;  /* 0x0000007027707209 */ /* 0x001fc80007800000 */
[----:B------:R-:W-:Y:S01]  /*21d0*/  FMNMX R83, R112, R20, !PT ;  /* 0x0000001470537209 */ /* 0x000fe20007800000 */
[----:B------:R-:W-:-:S01]  /*21e0*/  FFMA R26, R26, UR21, -R21 ;  /* 0x000000151a1a7c23 */ /* 0x000fc20008000815 */
[----:B------:R-:W-:-:S03]  /*21f0*/  FFMA R27, R27, UR21, -R21 ;  /* 0x000000151b1b7c23 */ /* 0x000fc60008000815 */
[----:B------:R-:W-:Y:S01]  /*2200*/  FFMA R24, R24, UR21, -R83 ;  /* 0x0000001518187c23 */ /* 0x000fe20008000853 */
[----:B------:R-:W-:Y:S01]  /*2210*/  FMUL R26, R26, 1.4426950216293334961 ;  /* 0x3fb8aa3b1a1a7820 */ /* 0x000fe20000400000 */
[----:B------:R-:W-:Y:S01]  /*2220*/  FMUL R27, R27, 1.4426950216293334961 ;  /* 0x3fb8aa3b1b1b7820 */ /* 0x000fe20000400000 */
[----:B------:R-:W-:-:S01]  /*2230*/  FFMA R30, R30, UR21, -R21 ;  /* 0x000000151e1e7c23 */ /* 0x000fc20008000815 */
[----:B------:R-:W-:Y:S01]  /*2240*/  FMUL R24, R24, 1.4426950216293334961 ;  /* 0x3fb8aa3b18187820 */ /* 0x000fe20000400000 */
[----:B------:R-:W-:-:S01]  /*2250*/  FFMA R31, R31, UR21, -R21 ;  /* 0x000000151f1f7c23 */ /* 0x000fc20008000815 */
[----:B------:R-:W-:Y:S01]  /*2260*/  FFMA R25, R25, UR21, -R83 ;  /* 0x0000001519197c23 */ /* 0x000fe20008000853 */
[----:B------:R-:W-:Y:S01]  /*2270*/  FMUL R30, R30, 1.4426950216293334961 ;  /* 0x3fb8aa3b1e1e7820 */ /* 0x000fe20000400000 */
[----:B------:R0:W-:Y:S01]  /*2280*/  MUFU.EX2 R112, R24 ;  /* 0x0000001800707308 */ /* 0x0001e20000000800 */
[----:B------:R-:W-:Y:S01]  /*2290*/  FMUL R31, R31, 1.4426950216293334961 ;  /* 0x3fb8aa3b1f1f7820 */ /* 0x000fe20000400000 */
[----:B------:R-:W-:-:S06]  /*22a0*/  FMUL R25, R25, 1.4426950216293334961 ;  /* 0x3fb8aa3b19197820 */ /* 0x000fcc0000400000 */
[----:B------:R-:W-:Y:S01]  /*22b0*/  MUFU.EX2 R26, R26 ;  /* 0x0000001a001a7308 */ /* 0x000fe20000000800 */
[----:B0-----:R-:W-:-:S01]  /*22c0*/  FFMA R24, R40, UR21, -R83 ;  /* 0x0000001528187c23 */ /* 0x001fc20008000853 */
[----:B------:R-:W-:-:S03]  /*22d0*/  FFMA R28, R28, UR21, -R83 ;  /* 0x000000151c1c7c23 */ /* 0x000fc60008000853 */
[----:B------:R-:W-:-:S03]  /*22e0*/  FMUL R24, R24, 1.4426950216293334961 ;  /* 0x3fb8aa3b18187820 */ /* 0x000fc60000400000 */
[----:B------:R-:W0:Y:S01]  /*22f0*/  MUFU.EX2 R27, R27 ;  /* 0x0000001b001b7308 */ /* 0x000e220000000800 */
[----:B------:R-:W-:-:S01]  /*2300*/  FFMA R29, R29, UR21, -R83 ;  /* 0x000000151d1d7c23 */ /* 0x000fc20008000853 */
[----:B------:R-:W-:-:S06]  /*2310*/  FMUL R28, R28, 1.4426950216293334961 ;  /* 0x3fb8aa3b1c1c7820 */ /* 0x000fcc0000400000 */
[----:B------:R-:W1:Y:S01]  /*2320*/  MUFU.EX2 R30, R30 ;  /* 0x0000001e001e7308 */ /* 0x000e620000000800 */
[----:B------:R-:W-:Y:S01]  /*2330*/  FMUL R29, R29, 1.4426950216293334961 ;  /* 0x3fb8aa3b1d1d7820 */ /* 0x000fe20000400000 */
[----:B------:R-:W-:-:S06]  /*2340*/  FFMA R34, R34, UR21, -R21 ;  /* 0x0000001522227c23 */ /* 0x000fcc0008000815 */
[----:B------:R5:W-:Y:S01]  /*2350*/  MUFU.EX2 R113, R25 ;  /* 0x0000001900717308 */ /* 0x000be20000000800 */
[----:B------:R-:W-:-:S01]  /*2360*/  FFMA R35, R35, UR21, -R21 ;  /* 0x0000001523237c23 */ /* 0x000fc20008000815 */
[----:B------:R-:W-:-:S06]  /*2370*/  FFMA R38, R38, UR21, -R21 ;  /* 0x0000001526267c23 */ /* 0x000fcc0008000815 */
[----:B------:R-:W2:Y:S01]  /*2380*/  MUFU.EX2 R31, R31 ;  /* 0x0000001f001f7308 */ /* 0x000ea20000000800 */
[----:B-----5:R-:W-:-:S04]  /*2390*/  FFMA R25, R41, UR21, -R83 ;  /* 0x0000001529197c23 */ /* 0x020fc80008000853 */
[----:B------:R-:W-:-:S03]  /*23a0*/  FMUL R25, R25, 1.4426950216293334961 ;  /* 0x3fb8aa3b19197820 */ /* 0x000fc60000400000 */
[----:B------:R5:W-:Y:S01]  /*23b0*/  MUFU.EX2 R41, R24 ;  /* 0x0000001800297308 */ /* 0x000be20000000800 */
[----:B------:R-:W-:Y:S01]  /*23c0*/  FMUL R34, R34, 1.4426950216293334961 ;  /* 0x3fb8aa3b22227820 */ /* 0x000fe20000400000 */
[----:B------:R-:W-:Y:S01]  /*23d0*/  FMUL R35, R35, 1.4426950216293334961 ;  /* 0x3fb8aa3b23237820 */ /* 0x000fe20000400000 */
[----:B-----5:R-:W-:-:S05]  /*23e0*/  FFMA R24, R44, UR21, -R83 ;  /* 0x000000152c187c23 */ /* 0x020fca0008000853 */
[----:B------:R-:W-:Y:S01]  /*23f0*/  MUFU.EX2 R114, R28 ;  /* 0x0000001c00727308 */ /* 0x000fe20000000800 */
[----:B------:R-:W-:Y:S01]  /*2400*/  FMUL R24, R24, 1.4426950216293334961 ;  /* 0x3fb8aa3b18187820 */ /* 0x000fe20000400000 */
[----:B------:R-:W-:Y:S01]  /*2410*/  FMUL R38, R38, 1.4426950216293334961 ;  /* 0x3fb8aa3b26267820 */ /* 0x000fe20000400000 */
[----:B------:R-:W-:-:S05]  /*2420*/  FFMA R32, R32, UR21, -R83 ;  /* 0x0000001520207c23 */ /* 0x000fca0008000853 */
[----:B------:R-:W5:Y:S01]  /*2430*/  MUFU.EX2 R115, R29 ;  /* 0x0000001d00737308 */ /* 0x000f620000000800 */
[----:B------:R-:W-:-:S01]  /*2440*/  FFMA R33, R33, UR21, -R83 ;  /* 0x0000001521217c23 */ /* 0x000fc20008000853 */
[--C-:B------:R-:W-:Y:S01]  /*2450*/  FFMA R36, R36, UR21, -R83.reuse ;  /* 0x0000001524247c23 */ /* 0x100fe20008000853 */
[----:B------:R-:W-:-:S05]  /*2460*/  FFMA R37, R37, UR21, -R83 ;  /* 0x0000001525257c23 */ /* 0x000fca0008000853 */
[----:B------:R3:W-:Y:S01]  /*2470*/  MUFU.EX2 R44, R25 ;  /* 0x00000019002c7308 */ /* 0x0007e20000000800 */
[----:B------:R-:W-:Y:S01]  /*2480*/  FMUL R32, R32, 1.4426950216293334961 ;  /* 0x3fb8aa3b20207820 */ /* 0x000fe20000400000 */
[----:B------:R-:W-:Y:S01]  /*2490*/  FMUL R33, R33, 1.4426950216293334961 ;  /* 0x3fb8aa3b21217820 */ /* 0x000fe20000400000 */
[----:B------:R-:W-:Y:S01]  /*24a0*/  FMUL R36, R36, 1.4426950216293334961 ;  /* 0x3fb8aa3b24247820 */ /* 0x000fe20000400000 */
[----:B---3--:R-:W-:-:S04]  /*24b0*/  FFMA R25, R45, UR21, -R83 ;  /* 0x000000152d197c23 */ /* 0x008fc80008000853 */
[----:B------:R0:W-:Y:S01]  /*24c0*/  MUFU.EX2 R45, R24 ;  /* 0x00000018002d7308 */ /* 0x0001e20000000800 */
[----:B------:R-:W-:Y:S01]  /*24d0*/  FMUL R37, R37, 1.4426950216293334961 ;  /* 0x3fb8aa3b25257820 */ /* 0x000fe20000400000 */
[----:B0-----:R-:W-:-:S06]  /*24e0*/  FADD R24, R26, R27 ;  /* 0x0000001b1a187221 */ /* 0x001fcc0000000000 */
[----:B------:R-:W-:Y:S01]  /*24f0*/  MUFU.EX2 R34, R34 ;  /* 0x0000002200227308 */ /* 0x000fe20000000800 */
[----:B------:R-:W-:Y:S01]  /*2500*/  F2FP.SATFINITE.E4M3.F32.PACK_AB_MERGE_C R26, R27, R26, RZ ;  /* 0x0000001a1b1a723e */ /* 0x000fe200048070ff */
[----:B-1----:R-:W-:Y:S01]  /*2510*/  FADD R24, R30, R24 ;  /* 0x000000181e187221 */ /* 0x002fe20000000000 */
[----:B------:R-:W-:Y:S01]  /*2520*/  FMUL R27, R25, 1.4426950216293334961 ;  /* 0x3fb8aa3b191b7820 */ /* 0x000fe20000400000 */
[----:B--2---:R-:W-:-:S04]  /*2530*/  F2FP.SATFINITE.E4M3.F32.PACK_AB_MERGE_C R30, R31, R30, RZ ;  /* 0x0000001e1f1e723e */ /* 0x004fc800048070ff */
[----:B------:R-:W-:Y:S01]  /*2540*/  MUFU.EX2 R35, R35 ;  /* 0x0000002300237308 */ /* 0x000fe20000000800 */
[----:B------:R-:W-:-:S01]  /*2550*/  FADD R31, R31, R24 ;  /* 0x000000181f1f7221 */ /* 0x000fc20000000000 */
[--C-:B------:R-:W-:Y:S01]  /*2560*/  FFMA R25, R48, UR21, -R83.reuse ;  /* 0x0000001530197c23 */ /* 0x100fe20008000853 */
[----:B------:R-:W-:-:S05]  /*2570*/  FFMA R24, R49, UR21, -R83 ;  /* 0x0000001531187c23 */ /* 0x000fca0008000853 */
[----:B------:R-:W-:Y:S08]  /*2580*/  MUFU.EX2 R38, R38 ;  /* 0x0000002600267308 */ /* 0x000ff00000000800 */
[----:B------:R-:W0:Y:S01]  /*2590*/  MUFU.EX2 R22, R22 ;  /* 0x0000001600167308 */ /* 0x000e220000000800 */
[----:B------:R-:W-:Y:S01]  /*25a0*/  FMUL R25, R25, 1.4426950216293334961 ;  /* 0x3fb8aa3b19197820 */ /* 0x000fe20000400000 */
[----:B------:R-:W-:-:S06]  /*25b0*/  FMUL R24, R24, 1.4426950216293334961 ;  /* 0x3fb8aa3b18187820 */ /* 0x000fcc0000400000 */
[----:B------:R-:W-:Y:S01]  /*25c0*/  MUFU.EX2 R116, R32 ;  /* 0x0000002000747308 */ /* 0x000fe20000000800 */
[----:B------:R-:W-:-:S07]  /*25d0*/  F2FP.SATFINITE.E4M3.F32.PACK_AB_MERGE_C R26, R113, R112, R26 ;  /* 0x00000070711a723e */ /* 0x000fce000480701a */
[----:B------:R-:W-:Y:S01]  /*25e0*/  MUFU.EX2 R117, R33 ;  /* 0x0000002100757308 */ /* 0x000fe20000000800 */
[----:B-----5:R-:W-:-:S07]  /*25f0*/  F2FP.SATFINITE.E4M3.F32.PACK_AB_MERGE_C R30, R115, R114, R30 ;  /* 0x00000072731e723e */ /* 0x020fce000480701e */
[----:B------:R-:W-:Y:S08]  /*2600*/  MUFU.EX2 R118, R36 ;  /* 0x0000002400767308 */ /* 0x000ff00000000800 */
[----:B------:R-:W1:Y:S08]  /*2610*/  MUFU.EX2 R40, R37 ;  /* 0x0000002500287308 */ /* 0x000e700000000800 */
[----:B------:R2:W-:Y:S02]  /*2620*/  MUFU.EX2 R48, R27 ;  /* 0x0000001b00307308 */ /* 0x0005e40000000800 */
[----:B--2---:R-:W-:-:S06]  /*2630*/  FFMA R27, R52, UR21, -R83 ;  /* 0x00000015341b7c23 */ /* 0x004fcc0008000853 */
[----:B------:R2:W-:Y:S01]  /*2640*/  MUFU.EX2 R49, R25 ;  /* 0x0000001900317308 */ /* 0x0005e20000000800 */
[----:B------:R-:W-:Y:S01]  /*2650*/  FMUL R27, R27, 1.4426950216293334961 ;  /* 0x3fb8aa3b1b1b7820 */ /* 0x000fe20000400000 */
[----:B0-----:R-:W-:-:S06]  /*2660*/  F2FP.SATFINITE.E4M3.F32.PACK_AB_MERGE_C R28, R22, R38, RZ ;  /* 0x00000026161c723e */ /* 0x001fcc00048070ff */
[----:B------:R0:W-:Y:S01]  /*2670*/  MUFU.EX2 R52, R24 ;  /* 0x0000001800347308 */ /* 0x0001e20000000800 */
[----:B--2---:R-:W-:Y:S02]  /*2680*/  SEL R25, R30, R26, !P0 ;  /* 0x0000001a1e197207 */ /* 0x004fe40004000000 */
[----:B0-----:R-:W-:Y:S01]  /*2690*/  SEL R24, R26, R30, !P0 ;  /* 0x0000001e1a187207 */ /* 0x001fe20004000000 */
[----:B------:R-:W-:-:S04]  /*26a0*/  FFMA R26, R53, UR21, -R83 ;  /* 0x00000015351a7c23 */ /* 0x000fc80008000853 */
[----:B------:R0:W-:Y:S01]  /*26b0*/  MUFU.EX2 R53, R27 ;  /* 0x0000001b00357308 */ /* 0x0001e20000000800 */
[----:B-1----:R-:W-:Y:S01]  /*26c0*/  F2FP.SATFINITE.E4M3.F32.PACK_AB_MERGE_C R28, R40, R118, R28 ;  /* 0x00000076281c723e */ /* 0x002fe2000480701c */
[----:B------:R-:W-:Y:S01]  /*26d0*/  FMUL R26, R26, 1.4426950216293334961 ;  /* 0x3fb8aa3b1a1a7820 */ /* 0x000fe20000400000 */
[----:B------:R-:W-:-:S01]  /*26e0*/  FFMA R29, R56, UR21, -R83 ;  /* 0x00000015381d7c23 */ /* 0x000fc20008000853 */
[----:B0-----:R-:W-:-:S04]  /*26f0*/  F2FP.SATFINITE.E4M3.F32.PACK_AB_MERGE_C R27, R35, R34, RZ ;  /* 0x00000022231b723e */ /* 0x001fc800048070ff */
[----:B------:R-:W-:Y:S01]  /*2700*/  MUFU.EX2 R23, R23 ;  /* 0x0000001700177308 */ /* 0x000fe20000000800 */
[----:B------:R-:W-:-:S07]  /*2710*/  F2FP.SATFINITE.E4M3.F32.PACK_AB_MERGE_C R27, R117, R116, R27 ;  /* 0x00000074751b723e */ /* 0x000fce000480701b */
[----:B------:R-:W-:Y:S08]  /*2720*/  MUFU.EX2 R42, R42 ;  /* 0x0000002a002a7308 */ /* 0x000ff00000000800 */
[----:B------:R-:W-:Y:S08]  /*2730*/  MUFU.EX2 R43, R43 ;  /* 0x0000002b002b7308 */ /* 0x000ff00000000800 */
[----:B------:R-:W0:Y:S01]  /*2740*/  MUFU.EX2 R46, R46 ;  /* 0x0000002e002e7308 */ /* 0x000e220000000800 */
[----:B------:R-:W-:-:S07]  /*2750*/  FMUL R29, R29, 1.4426950216293334961 ;  /* 0x3fb8aa3b1d1d7820 */ /* 0x000fce0000400000 */
[----:B------:R1:W-:Y:S02]  /*2760*/  MUFU.EX2 R56, R26 ;  /* 0x0000001a00387308 */ /* 0x0003e40000000800 */
[----:B-1----:R-:W-:Y:S02]  /*2770*/  SEL R26, R27, R28, !P0 ;  /* 0x0000001c1b1a7207 */ /* 0x002fe40004000000 */
[----:B------:R-:W-:Y:S01]  /*2780*/  SEL R27, R28, R27, !P0 ;  /* 0x0000001b1c1b7207 */ /* 0x000fe20004000000 */
[----:B------:R-:W-:-:S03]  /*2790*/  FFMA R28, R57, UR21, -R83 ;  /* 0x00000015391c7c23 */ /* 0x000fc60008000853 */
[----:B------:R1:W-:Y:S01]  /*27a0*/  MUFU.EX2 R57, R29 ;  /* 0x0000001d00397308 */ /* 0x0003e20000000800 */
[----:B------:R-:W-:Y:S01]  /*27b0*/  FMUL R28, R28, 1.4426950216293334961 ;  /* 0x3fb8aa3b1c1c7820 */ /* 0x000fe20000400000 */
[----:B0-----:R-:W-:Y:S01]  /*27c0*/  F2FP.SATFINITE.E4M3.F32.PACK_AB_MERGE_C R30, R46, R43, RZ ;  /* 0x0000002b2e1e723e */ /* 0x001fe200048070ff */
[----:B-1----:R-:W-:-:S05]  /*27d0*/  FFMA R29, R60, UR21, -R83 ;  /* 0x000000153c1d7c23 */ /* 0x002fca0008000853 */
[----:B------:R0:W-:Y:S01]  /*27e0*/  MUFU.EX2 R60, R28 ;  /* 0x0000001c003c7308 */ /* 0x0001e20000000800 */
[----:B------:R-:W-:Y:S01]  /*27f0*/  F2FP.SATFINITE.E4M3.F32.PACK_AB_MERGE_C R30, R48, R45, R30 ;  /* 0x0000002d301e723e */ /* 0x000fe2000480701e */
[----:B------:R-:W-:Y:S01]  /*2800*/  FMUL R29, R29, 1.4426950216293334961 ;  /* 0x3fb8aa3b1d1d7820 */ /* 0x000fe20000400000 */
[----:B------:R-:W-:-:S01]  /*2810*/  FFMA R32, R61, UR21, -R83 ;  /* 0x000000153d207c23 */ /* 0x000fc20008000853 */
[----:B0-----:R-:W-:-:S04]  /*2820*/  F2FP.SATFINITE.E4M3.F32.PACK_AB_MERGE_C R28, R42, R23, RZ ;  /* 0x000000172a1c723e */ /* 0x001fc800048070ff */
[----:B------:R-:W-:Y:S01]  /*2830*/  MUFU.EX2 R47, R47 ;  /* 0x0000002f002f7308 */ /* 0x000fe20000000800 */
[----:B------:R-:W-:Y:S01]  /*2840*/  F2FP.SATFINITE.E4M3.F32.PACK_AB_MERGE_C R28, R44, R41, R28 ;  /* 0x000000292c1c723e */ /* 0x000fe2000480701c */
[----:B------:R-:W-:Y:S01]  /*2850*/  FMUL R32, R32, 1.4426950216293334961 ;  /* 0x3fb8aa3b20207820 */ /* 0x000fe20000400000 */
[----:B------:R-:W-:-:S05]  /*2860*/  FADD R31, R34, R31 ;  /* 0x0000001f221f7221 */ /* 0x000fca0000000000 */
[----:B------:R-:W-:Y:S01]  /*2870*/  MUFU.EX2 R50, R50 ;  /* 0x0000003200327308 */ /* 0x000fe20000000800 */
[----:B------:R-:W-:-:S07]  /*2880*/  FADD R31, R35, R31 ;  /* 0x0000001f231f7221 */ /* 0x000fce0000000000 */
[----:B------:R-:W-:Y:S08]  /*2890*/  MUFU.EX2 R51, R51 ;  /* 0x0000003300337308 */ /* 0x000ff00000000800 */
[----:B------:R-:W0:Y:S08]  /*28a0*/  MUFU.EX2 R54, R54 ;  /* 0x0000003600367308 */ /* 0x000e300000000800 */
[----:B------:R1:W-:Y:S02]  /*28b0*/  MUFU.EX2 R61, R29 ;  /* 0x0000001d003d7308 */ /* 0x0003e40000000800 */
[----:B-1----:R-:W-:-:S02]  /*28c0*/  SEL R29, R28, R30, !P0 ;  /* 0x0000001e1c1d7207 */ /* 0x002fc40004000000 */
[----:B------:R-:W-:Y:S01]  /*28d0*/  SEL R28, R30, R28, !P0 ;  /* 0x0000001c1e1c7207 */ /* 0x000fe20004000000 */
[----:B------:R-:W-:-:S03]  /*28e0*/  FFMA R30, R64, UR21, -R83 ;  /* 0x00000015401e7c23 */ /* 0x000fc60008000853 */
[----:B------:R1:W-:Y:S01]  /*28f0*/  MUFU.EX2 R64, R32 ;  /* 0x0000002000407308 */ /* 0x0003e20000000800 */
[----:B------:R-:W-:-:S01]  /*2900*/  FADD R122, R38, R31 ;  /* 0x0000001f267a7221 */ /* 0x000fc20000000000 */
[----:B-1----:R-:W-:Y:S01]  /*2910*/  FMUL R32, R30, 1.4426950216293334961 ;  /* 0x3fb8aa3b1e207820 */ /* 0x002fe20000400000 */
[----:B------:R-:W-:-:S04]  /*2920*/  FFMA R30, R65, UR21, -R83 ;  /* 0x00000015411e7c23 */ /* 0x000fc80008000853 */
[----:B------:R-:W-:Y:S01]  /*2930*/  FMUL R31, R30, 1.4426950216293334961 ;  /* 0x3fb8aa3b1e1f7820 */ /* 0x000fe20000400000 */
[----:B------:R-:W-:-:S01]  /*2940*/  FFMA R30, R68, UR21, -R83 ;  /* 0x00000015441e7c23 */ /* 0x000fc20008000853 */
[----:B------:R0:W-:Y:S01]  /*2950*/  MUFU.EX2 R65, R32 ;  /* 0x0000002000417308 */ /* 0x0001e20000000800 */
[----:B------:R-:W-:-:S02]  /*2960*/  FFMA R33, R69, UR21, -R83 ;  /* 0x0000001545217c23 */ /* 0x000fc40008000853 */
[----:B------:R-:W-:-:S05]  /*2970*/  FMUL R30, R30, 1.4426950216293334961 ;  /* 0x3fb8aa3b1e1e7820 */ /* 0x000fca0000400000 */
[----:B------:R1:W-:Y:S01]  /*2980*/  MUFU.EX2 R68, R31 ;  /* 0x0000001f00447308 */ /* 0x0003e20000000800 */
[----:B0-----:R-:W-:Y:S01]  /*2990*/  F2FP.SATFINITE.E4M3.F32.PACK_AB_MERGE_C R32, R54, R51, RZ ;  /* 0x000000333620723e */ /* 0x001fe200048070ff */
[----:B------:R-:W-:-:S03]  /*29a0*/  FMUL R33, R33, 1.4426950216293334961 ;  /* 0x3fb8aa3b21217820 */ /* 0x000fc60000400000 */
[----:B------:R-:W-:Y:S02]  /*29b0*/  F2FP.SATFINITE.E4M3.F32.PACK_AB_MERGE_C R32, R56, R53, R32 ;  /* 0x000000353820723e */ /* 0x000fe40004807020 */
[----:B-1----:R-:W-:Y:S01]  /*29c0*/  F2FP.SATFINITE.E4M3.F32.PACK_AB_MERGE_C R31, R50, R47, RZ ;  /* 0x0000002f321f723e */ /* 0x002fe200048070ff */
[----:B------:R-:W-:Y:S03]  /*29d0*/  MUFU.EX2 R55, R55 ;  /* 0x0000003700377308 */ /* 0x000fe60000000800 */
[----:B------:R-:W-:-:S05]  /*29e0*/  F2FP.SATFINITE.E4M3.F32.PACK_AB_MERGE_C R31, R52, R49, R31 ;  /* 0x00000031341f723e */ /* 0x000fca000480701f */
[----:B------:R-:W-:Y:S08]  /*29f0*/  MUFU.EX2 R58, R58 ;  /* 0x0000003a003a7308 */ /* 0x000ff00000000800 */
[----:B------:R-:W-:Y:S08]  /*2a00*/  MUFU.EX2 R59, R59 ;  /* 0x0000003b003b7308 */ /* 0x000ff00000000800 */
[----:B------:R-:W0:Y:S08]  /*2a10*/  MUFU.EX2 R62, R62 ;  /* 0x0000003e003e7308 */ /* 0x000e300000000800 */
[----:B------:R1:W-:Y:S02]  /*2a20*/  MUFU.EX2 R69, R30 ;  /* 0x0000001e00457308 */ /* 0x0003e40000000800 */
[----:B-1----:R-:W-:-:S02]  /*2a30*/  SEL R30, R31, R32, !P0 ;  /* 0x000000201f1e7207 */ /* 0x002fc40004000000 */
[----:B------:R-:W-:Y:S01]  /*2a40*/  SEL R31, R32, R31, !P0 ;  /* 0x0000001f201f7207 */ /* 0x000fe20004000000 */
[----:B------:R-:W-:-:S03]  /*2a50*/  FFMA R32, R72, UR21, -R83 ;  /* 0x0000001548207c23 */ /* 0x000fc60008000853 */
[----:B------:R1:W-:Y:S01]  /*2a60*/  MUFU.EX2 R72, R33 ;  /* 0x0000002100487308 */ /* 0x0003e20000000800 */
[----:B------:R-:W-:Y:S01]  /*2a70*/  FMUL R32, R32, 1.4426950216293334961 ;  /* 0x3fb8aa3b20207820 */ /* 0x000fe20000400000 */
[----:B-1----:R-:W-:-:S06]  /*2a80*/  FFMA R33, R73, UR21, -R83 ;  /* 0x0000001549217c23 */ /* 0x002fcc0008000853 */
        /* <DEDUP_REMOVED lines=8> */
[----:B0-----:R-:W-:Y:S01]  /*2b10*/  F2FP.SATFINITE.E4M3.F32.PACK_AB_MERGE_C R33, R58, R55, RZ ;  /* 0x000000373a21723e */ /* 0x001fe200048070ff */
[----:B------:R-:W-:-:S03]  /*2b20*/  FMUL R63, R63, 1.4426950216293334961 ;  /* 0x3fb8aa3b3f3f7820 */ /* 0x000fc60000400000 */
[----:B------:R-:W-:Y:S01]  /*2b30*/  F2FP.SATFINITE.E4M3.F32.PACK_AB_MERGE_C R33, R60, R57, R33 ;  /* 0x000000393c21723e */ /* 0x000fe20004807021 */
[----:B------:R0:W-:Y:S01]  /*2b40*/  MUFU.EX2 R77, R32 ;  /* 0x00000020004d7308 */ /* 0x0001e20000000800 */
[----:B------:R-:W-:Y:S01]  /*2b50*/  FMUL R35, R35, 1.4426950216293334961 ;  /* 0x3fb8aa3b23237820 */ /* 0x000fe20000400000 */
[--C-:B------:R-:W-:Y:S01]  /*2b60*/  FFMA R86, R86, UR21, -R21.reuse ;  /* 0x0000001556567c23 */ /* 0x100fe20008000815 */
[----:B------:R-:W-:-:S01]  /*2b70*/  FFMA R87, R87, UR21, -R21 ;  /* 0x0000001557577c23 */ /* 0x000fc20008000815 */
[----:B0-----:R-:W-:Y:S02]  /*2b80*/  SEL R32, R33, R34, !P0 ;  /* 0x0000002221207207 */ /* 0x001fe40004000000 */
[----:B------:R-:W-:Y:S01]  /*2b90*/  SEL R33, R34, R33, !P0 ;  /* 0x0000002122217207 */ /* 0x000fe20004000000 */
[----:B------:R-:W-:Y:S01]  /*2ba0*/  FFMA R34, R80, UR21, -R83 ;  /* 0x0000001550227c23 */ /* 0x000fe20008000853 */
[----:B------:R-:W-:Y:S01]  /*2bb0*/  MUFU.EX2 R63, R63 ;  /* 0x0000003f003f7308 */ /* 0x000fe20000000800 */
[----:B------:R-:W-:-:S02]  /*2bc0*/  FMUL R74, R74, 1.4426950216293334961 ;  /* 0x3fb8aa3b4a4a7820 */ /* 0x000fc40000400000 */
[----:B------:R-:W-:Y:S01]  /*2bd0*/  FMUL R34, R34, 1.4426950216293334961 ;  /* 0x3fb8aa3b22227820 */ /* 0x000fe20000400000 */
[----:B------:R-:W-:-:S04]  /*2be0*/  FMUL R86, R86, 1.4426950216293334961 ;  /* 0x3fb8aa3b56567820 */ /* 0x000fc80000400000 */
[----:B------:R-:W-:Y:S01]  /*2bf0*/  MUFU.EX2 R66, R66 ;  /* 0x0000004200427308 */ /* 0x000fe20000000800 */
[----:B------:R-:W-:Y:S01]  /*2c00*/  FMUL R87, R87, 1.4426950216293334961 ;  /* 0x3fb8aa3b57577820 */ /* 0x000fe20000400000 */
[----:B------:R-:W-:-:S06]  /*2c10*/  FFMA R37, R85, UR21, -R83 ;  /* 0x0000001555257c23 */ /* 0x000fcc0008000853 */
[----:B------:R-:W-:Y:S08]  /*2c20*/  MUFU.EX2 R67, R67 ;  /* 0x0000004300437308 */ /* 0x000ff00000000800 */
[----:B------:R-:W0:Y:S01]  /*2c30*/  MUFU.EX2 R70, R70 ;  /* 0x0000004600467308 */ /* 0x000e220000000800 */
[----:B------:R-:W-:-:S07]  /*2c40*/  FMUL R37, R37, 1.4426950216293334961 ;  /* 0x3fb8aa3b25257820 */ /* 0x000fce0000400000 */
[----:B------:R1:W-:Y:S02]  /*2c50*/  MUFU.EX2 R80, R35 ;  /* 0x0000002300507308 */ /* 0x0003e40000000800 */
[----:B-1----:R-:W-:-:S06]  /*2c60*/  FFMA R35, R81, UR21, -R83 ;  /* 0x0000001551237c23 */ /* 0x002fcc0008000853 */
[----:B------:R1:W-:Y:S01]  /*2c70*/  MUFU.EX2 R81, R34 ;  /* 0x0000002200517308 */ /* 0x0003e20000000800 */
[----:B------:R-:W-:Y:S01]  /*2c80*/  FMUL R35, R35, 1.4426950216293334961 ;  /* 0x3fb8aa3b23237820 */ /* 0x000fe20000400000 */
[----:B-1----:R-:W-:-:S06]  /*2c90*/  FFMA R34, R84, UR21, -R83 ;  /* 0x0000001554227c23 */ /* 0x002fcc0008000853 */
[----:B------:R-:W-:Y:S01]  /*2ca0*/  MUFU.EX2 R71, R71 ;  /* 0x0000004700477308 */ /* 0x000fe20000000800 */
[----:B------:R-:W-:-:S07]  /*2cb0*/  FMUL R34, R34, 1.4426950216293334961 ;  /* 0x3fb8aa3b22227820 */ /* 0x000fce0000400000 */
[----:B------:R-:W1:Y:S01]  /*2cc0*/  MUFU.EX2 R74, R74 ;  /* 0x0000004a004a7308 */ /* 0x000e620000000800 */
[----:B------:R-:W-:Y:S07]  /*2cd0*/  STS.U8 [R5+UR12+0x2800], R105 ;  /* 0x0028006905007988 */ /* 0x000fee000800000c */
[----:B------:R-:W-:Y:S08]  /*2ce0*/  MUFU.EX2 R75, R75 ;  /* 0x0000004b004b7308 */ /* 0x000ff00000000800 */
[----:B------:R-:W-:Y:S01]  /*2cf0*/  MUFU.EX2 R78, R78 ;  /* 0x0000004e004e7308 */ /* 0x000fe20000000800 */
[----:B------:R2:W-:Y:S07]  /*2d00*/  STS.U8 [R5+UR12+0x2000], R106 ;  /* 0x0020006a05007988 */ /* 0x0005ee000800000c */
[----:B------:R-:W-:Y:S01]  /*2d10*/  MUFU.EX2 R79, R79 ;  /* 0x0000004f004f7308 */ /* 0x000fe20000000800 */
[----:B0-----:R-:W-:-:S07]  /*2d20*/  F2FP.SATFINITE.E4M3.F32.PACK_AB_MERGE_C R36, R70, R67, RZ ;  /* 0x000000434624723e */ /* 0x001fce00048070ff */
[----:B------:R-:W0:Y:S08]  /*2d30*/  MUFU.EX2 R82, R82 ;  /* 0x0000005200527308 */ /* 0x000e300000000800 */
[----:B------:R-:W-:Y:S08]  /*2d40*/  MUFU.EX2 R86, R86 ;  /* 0x0000005600567308 */ /* 0x000ff00000000800 */
[----:B------:R-:W3:Y:S01]  /*2d50*/  MUFU.EX2 R87, R87 ;  /* 0x0000005700577308 */ /* 0x000ee20000000800 */
[----:B--2---:R-:W-:-:S07]  /*2d60*/  LOP3.LUT R106, R5, 0x40, RZ, 0x3c, !PT ;  /* 0x00000040056a7812 */ /* 0x004fce00078e3cff */
[----:B------:R2:W5:Y:S01]  /*2d70*/  MUFU.EX2 R84, R35 ;  /* 0x0000002300547308 */ /* 0x0005620000000800 */
[----:B------:R-:W-:-:S07]  /*2d80*/  F2FP.SATFINITE.E4M3.F32.PACK_AB_MERGE_C R36, R72, R69, R36 ;  /* 0x000000454824723e */ /* 0x000fce0004807024 */
[----:B------:R4:W-:Y:S01]  /*2d90*/  MUFU.EX2 R85, R34 ;  /* 0x0000002200557308 */ /* 0x0009e20000000800 */
[----:B--2---:R-:W-:-:S07]  /*2da0*/  F2FP.SATFINITE.E4M3.F32.PACK_AB_MERGE_C R35, R66, R63, RZ ;  /* 0x0000003f4223723e */ /* 0x004fce00048070ff */
[----:B------:R1:W2:Y:S01]  /*2db0*/  MUFU.EX2 R105, R37 ;  /* 0x0000002500697308 */ /* 0x0002a20000000800 */
[----:B------:R-:W-:Y:S01]  /*2dc0*/  F2FP.SATFINITE.E4M3.F32.PACK_AB_MERGE_C R35, R68, R65, R35 ;  /* 0x000000414423723e */ /* 0x000fe20004807023 */
[----:B------:R-:W-:Y:S04]  /*2dd0*/  STS.U8 [R5+UR12+0x2400], R108 ;  /* 0x0024006c05007988 */ /* 0x000fe8000800000c */
[----:B------:R-:W-:Y:S01]  /*2de0*/  STS.U8 [R5+UR12+0x2c00], R110 ;  /* 0x002c006e05007988 */ /* 0x000fe2000800000c */
[----:B----4-:R-:W-:-:S03]  /*2df0*/  SEL R34, R35, R36, !P0 ;  /* 0x0000002423227207 */ /* 0x010fc60004000000 */
[----:B------:R-:W-:Y:S01]  /*2e00*/  STS.U8 [R106+UR12+0x2200], R107 ;  /* 0x0022006b6a007988 */ /* 0x000fe2000800000c */
[----:B-1----:R-:W-:-:S03]  /*2e10*/  F2FP.SATFINITE.E4M3.F32.PACK_AB_MERGE_C R37, R74, R71, RZ ;  /* 0x000000474a25723e */ /* 0x002fc600048070ff */
[----:B------:R1:W-:Y:S01]  /*2e20*/  STS.U8 [R106+UR12+0x2600], R104 ;  /* 0x002600686a007988 */ /* 0x0003e2000800000c */
[----:B------:R-:W-:Y:S02]  /*2e30*/  SEL R35, R36, R35, !P0 ;  /* 0x0000002324237207 */ /* 0x000fe40004000000 */
[----:B0-----:R-:W-:Y:S02]  /*2e40*/  F2FP.SATFINITE.E4M3.F32.PACK_AB_MERGE_C R39, R82, R79, RZ ;  /* 0x0000004f5227723e */ /* 0x001fe400048070ff */
[----:B---3--:R-:W-:Y:S02]  /*2e50*/  F2FP.SATFINITE.E4M3.F32.PACK_AB_MERGE_C R36, R87, R86, RZ ;  /* 0x000000565724723e */ /* 0x008fe400048070ff */
[----:B-1----:R-:W-:Y:S02]  /*2e60*/  F2FP.SATFINITE.E4M3.F32.PACK_AB_MERGE_C R104, R78, R75, RZ ;  /* 0x0000004b4e68723e */ /* 0x002fe400048070ff */
[----:B------:R-:W-:Y:S02]  /*2e70*/  F2FP.SATFINITE.E4M3.F32.PACK_AB_MERGE_C R37, R76, R73, R37 ;  /* 0x000000494c25723e */ /* 0x000fe40004807025 */
[----:B------:R-:W-:-:S02]  /*2e80*/  F2FP.SATFINITE.E4M3.F32.PACK_AB_MERGE_C R104, R80, R77, R104 ;  /* 0x0000004d5068723e */ /* 0x000fc40004807068 */
[----:B-----5:R-:W-:Y:S02]  /*2e90*/  F2FP.SATFINITE.E4M3.F32.PACK_AB_MERGE_C R39, R84, R81, R39 ;  /* 0x000000515427723e */ /* 0x020fe40004807027 */
[----:B--2---:R-:W-:Y:S02]  /*2ea0*/  F2FP.SATFINITE.E4M3.F32.PACK_AB_MERGE_C R36, R105, R85, R36 ;  /* 0x000000556924723e */ /* 0x004fe40004807024 */
[----:B------:R-:W-:Y:S02]  /*2eb0*/  LOP3.LUT R110, R7, 0x1, RZ, 0x3c, !PT ;  /* 0x00000001076e7812 */ /* 0x000fe400078e3cff */
[----:B------:R-:W-:Y:S02]  /*2ec0*/  SEL R38, R37, R104, !P0 ;  /* 0x0000006825267207 */ /* 0x000fe40004000000 */
[----:B------:R-:W-:Y:S02]  /*2ed0*/  SEL R37, R104, R37, !P0 ;  /* 0x0000002568257207 */ /* 0x000fe40004000000 */
[----:B------:R-:W-:Y:S01]  /*2ee0*/  SEL R104, R39, R36, !P0 ;  /* 0x0000002427687207 */ /* 0x000fe20004000000 */
[----:B------:R-:W-:Y:S01]  /*2ef0*/  SHFL.IDX PT, R25, R25, R110, 0x1f ;  /* 0x00001f6e19197589 */ /* 0x000fe200000e0000 */
[----:B------:R-:W-:-:S03]  /*2f00*/  SEL R39, R36, R39, !P0 ;  /* 0x0000002724277207 */ /* 0x000fc60004000000 */
[----:B------:R-:W0:Y:S04]  /*2f10*/  SHFL.IDX PT, R36, R24, R7, 0x1f ;  /* 0x00001f0718247589 */ /* 0x000e2800000e0000 */
[----:B------:R-:W-:Y:S04]  /*2f20*/  STS.U8 [R106+UR12+0x2a00], R109 ;  /* 0x002a006d6a007988 */ /* 0x000fe8000800000c */
[----:B------:R1:W-:Y:S01]  /*2f30*/  STS.U8 [R106+UR12+0x2e00], R111 ;  /* 0x002e006f6a007988 */ /* 0x0003e2000800000c */
[----:B------:R2:W-:Y:S06]  /*2f40*/  MEMBAR.ALL.CTA ;  /* 0x0000000000007992 */ /* 0x0005ec0000008000 */
[----:B--2---:R-:W2:Y:S01]  /*2f50*/  FENCE.VIEW.ASYNC.S ;  /* 0x00000000000073c6 */ /* 0x004ea20000000000 */
[----:B------:R-:W-:-:S01]  /*2f60*/  FADD R6, -R21, R6 ;  /* 0x0000000615067221 */ /* 0x000fc20000000100 */
[----:B------:R-:W-:-:S02]  /*2f70*/  FADD R20, -R83, R20 ;  /* 0x0000001453147221 */ /* 0x000fc40000000100 */
[----:B--2---:R-:W-:Y:S01]  /*2f80*/  SHFL.IDX PT, R35, R35, R110, 0x1f ;  /* 0x00001f6e23237589 */ /* 0x004fe200000e0000 */
[----:B------:R-:W-:Y:S01]  /*2f90*/  FMUL R6, R6, 1.4426950216293334961 ;  /* 0x3fb8aa3b06067820 */ /* 0x000fe20000400000 */
[----:B------:R-:W-:Y:S02]  /*2fa0*/  FMUL R20, R20, 1.4426950216293334961 ;  /* 0x3fb8aa3b14147820 */ /* 0x000fe40000400000 */
[----:B------:R-:W-:Y:S01]  /*2fb0*/  SHFL.IDX PT, R29, R29, R7, 0x1f ;  /* 0x00001f071d1d7589 */ /* 0x000fe200000e0000 */
[----:B------:R-:W-:Y:S01]  /*2fc0*/  UMOV UR11, 0x40000040 ;  /* 0x40000040000b7882 */ /* 0x000fe20000000000 */
[----:B------:R-:W-:Y:S01]  /*2fd0*/  FADD R112, R112, R113 ;  /* 0x0000007170707221 */ /* 0x000fe20000000000 */
[----:B------:R-:W-:-:S01]  /*2fe0*/  FADD R122, R22, R122 ;  /* 0x0000007a167a7221 */ /* 0x000fc20000000000 */
[CCC-:B0-----:R-:W-:Y:S01]  /*2ff0*/  PRMT R24, R36.reuse, R4.reuse, R25.reuse ;  /* 0x0000000424187216 */ /* 0x1c1fe20000000019 */
[----:B------:R-:W-:Y:S01]  /*3000*/  SHFL.IDX PT, R37, R37, R110, 0x1f ;  /* 0x00001f6e25257589 */ /* 0x000fe200000e0000 */
[----:B------:R-:W-:Y:S01]  /*3010*/  PRMT R25, R36, R3, R25 ;  /* 0x0000000324197216 */ /* 0x000fe20000000019 */
[----:B-1----:R-:W0:Y:S02]  /*3020*/  LDC R111, c[0x0][0x280] ;  /* 0x0000a000ff6f7b82 */ /* 0x002e240000000800 */
[----:B------:R-:W1:Y:S04]  /*3030*/  SHFL.IDX PT, R36, R34, R7, 0x1f ;  /* 0x00001f0722247589 */ /* 0x000e6800000e0000 */
[----:B------:R-:W2:Y:S04]  /*3040*/  SHFL.IDX PT, R38, R38, R7, 0x1f ;  /* 0x00001f0726267589 */ /* 0x000ea800000e0000 */
[----:B------:R-:W-:Y:S04]  /*3050*/  SHFL.IDX PT, R107, R26, R7, 0x1f ;  /* 0x00001f071a6b7589 */ /* 0x000fe800000e0000 */
[----:B------:R-:W3:Y:S04]  /*3060*/  SHFL.IDX PT, R27, R27, R110, 0x1f ;  /* 0x00001f6e1b1b7589 */ /* 0x000ee800000e0000 */
[----:B------:R-:W4:Y:S04]  /*3070*/  SHFL.IDX PT, R106, R28, R110, 0x1f ;  /* 0x00001f6e1c6a7589 */ /* 0x000f2800000e0000 */
[----:B------:R-:W-:Y:S04]  /*3080*/  SHFL.IDX PT, R31, R31, R110, 0x1f ;  /* 0x00001f6e1f1f7589 */ /* 0x000fe800000e0000 */
[----:B------:R-:W-:Y:S04]  /*3090*/  SHFL.IDX PT, R33, R33, R110, 0x1f ;  /* 0x00001f6e21217589 */ /* 0x000fe800000e0000 */
[----:B------:R-:W-:Y:S04]  /*30a0*/  SHFL.IDX PT, R39, R39, R110, 0x1f ;  /* 0x00001f6e27277589 */ /* 0x000fe800000e0000 */
[----:B------:R-:W5:Y:S04]  /*30b0*/  SHFL.IDX PT, R109, R30, R7, 0x1f ;  /* 0x00001f071e6d7589 */ /* 0x000f6800000e0000 */
[----:B------:R-:W0:Y:S04]  /*30c0*/  SHFL.IDX PT, R108, R32, R7, 0x1f ;  /* 0x00001f07206c7589 */ /* 0x000e2800000e0000 */
[----:B------:R-:W0:Y:S01]  /*30d0*/  SHFL.IDX PT, R104, R104, R7, 0x1f ;  /* 0x00001f0768687589 */ /* 0x000e2200000e0000 */
[----:B------:R-:W3:Y:S08]  /*30e0*/  MUFU.EX2 R6, R6 ;  /* 0x0000000600067308 */ /* 0x000ef00000000800 */
[----:B------:R-:W4:Y:S01]  /*30f0*/  MUFU.EX2 R20, R20 ;  /* 0x0000001400147308 */ /* 0x000f220000000800 */
[----:B-1----:R-:W-:-:S02]  /*3100*/  PRMT R34, R36, R4, R35 ;  /* 0x0000000424227216 */ /* 0x002fc40000000023 */
[-C--:B------:R-:W-:Y:S02]  /*3110*/  PRMT R35, R36, R3.reuse, R35 ;  /* 0x0000000324237216 */ /* 0x080fe40000000023 */
[C-C-:B--2---:R-:W-:Y:S02]  /*3120*/  PRMT R36, R38.reuse, R4, R37.reuse ;  /* 0x0000000426247216 */ /* 0x144fe40000000025 */
[----:B------:R-:W-:Y:S01]  /*3130*/  PRMT R37, R38, R3, R37 ;  /* 0x0000000326257216 */ /* 0x000fe20000000025 */
[-C--:B---3--:R-:W-:Y:S01]  /*3140*/  FMUL R90, R90, R6.reuse ;  /* 0x000000065a5a7220 */ /* 0x088fe20000400000 */
[-C--:B------:R-:W-:Y:S01]  /*3150*/  FMUL R91, R91, R6.reuse ;  /* 0x000000065b5b7220 */ /* 0x080fe20000400000 */
[-C--:B------:R-:W-:Y:S01]  /*3160*/  FMUL R94, R94, R6.reuse ;  /* 0x000000065e5e7220 */ /* 0x080fe20000400000 */
[-C--:B------:R-:W-:Y:S01]  /*3170*/  FMUL R95, R95, R6.reuse ;  /* 0x000000065f5f7220 */ /* 0x080fe20000400000 */
[-C--:B------:R-:W-:Y:S01]  /*3180*/  FMUL R98, R98, R6.reuse ;  /* 0x0000000662627220 */ /* 0x080fe20000400000 */
[-C--:B------:R-:W-:Y:S01]  /*3190*/  FMUL R99, R99, R6.reuse ;  /* 0x0000000663637220 */ /* 0x080fe20000400000 */
[-C--:B------:R-:W-:Y:S01]  /*31a0*/  FMUL R102, R102, R6.reuse ;  /* 0x0000000666667220 */ /* 0x080fe20000400000 */
[----:B------:R-:W-:Y:S01]  /*31b0*/  FMUL R103, R103, R6 ;  /* 0x0000000667677220 */ /* 0x000fe20000400000 */
[-C--:B----4-:R-:W-:Y:S01]  /*31c0*/  FMUL R88, R88, R20.reuse ;  /* 0x0000001458587220 */ /* 0x090fe20000400000 */
[-C--:B------:R-:W-:Y:S01]  /*31d0*/  FMUL R89, R89, R20.reuse ;  /* 0x0000001459597220 */ /* 0x080fe20000400000 */
[-C--:B------:R-:W-:Y:S01]  /*31e0*/  FMUL R92, R92, R20.reuse ;  /* 0x000000145c5c7220 */ /* 0x080fe20000400000 */
[-C--:B------:R-:W-:Y:S01]  /*31f0*/  FMUL R93, R93, R20.reuse ;  /* 0x000000145d5d7220 */ /* 0x080fe20000400000 */
[-C--:B------:R-:W-:Y:S01]  /*3200*/  FMUL R96, R96, R20.reuse ;  /* 0x0000001460607220 */ /* 0x080fe20000400000 */
[-C--:B------:R-:W-:Y:S01]  /*3210*/  FMUL R97, R97, R20.reuse ;  /* 0x0000001461617220 */ /* 0x080fe20000400000 */
[-C--:B------:R-:W-:Y:S01]  /*3220*/  FMUL R100, R100, R20.reuse ;  /* 0x0000001464647220 */ /* 0x080fe20000400000 */
[----:B------:R-:W-:Y:S01]  /*3230*/  FMUL R101, R101, R20 ;  /* 0x0000001465657220 */ /* 0x000fe20000400000 */
[----:B------:R-:W-:-:S02]  /*3240*/  PRMT R26, R107, R4, R27 ;  /* 0x000000046b1a7216 */ /* 0x000fc4000000001b */
[-CC-:B------:R-:W-:Y:S02]  /*3250*/  PRMT R28, R29, R4.reuse, R106.reuse ;  /* 0x000000041d1c7216 */ /* 0x180fe4000000006a */
[-C--:B-----5:R-:W-:Y:S02]  /*3260*/  PRMT R30, R109, R4.reuse, R31 ;  /* 0x000000046d1e7216 */ /* 0x0a0fe4000000001f */
[-C--:B0-----:R-:W-:Y:S02]  /*3270*/  PRMT R32, R108, R4.reuse, R33 ;  /* 0x000000046c207216 */ /* 0x081fe40000000021 */
[----:B------:R-:W-:Y:S02]  /*3280*/  PRMT R38, R104, R4, R39 ;  /* 0x0000000468267216 */ /* 0x000fe40000000027 */
[-C--:B------:R-:W-:Y:S02]  /*3290*/  PRMT R27, R107, R3.reuse, R27 ;  /* 0x000000036b1b7216 */ /* 0x080fe4000000001b */
[----:B------:R-:W-:-:S02]  /*32a0*/  PRMT R29, R29, R3, R106 ;  /* 0x000000031d1d7216 */ /* 0x000fc4000000006a */
[-C--:B------:R-:W-:Y:S02]  /*32b0*/  PRMT R31, R109, R3.reuse, R31 ;  /* 0x000000036d1f7216 */ /* 0x080fe4000000001f */
[-C--:B------:R-:W-:Y:S02]  /*32c0*/  PRMT R33, R108, R3.reuse, R33 ;  /* 0x000000036c217216 */ /* 0x080fe40000000021 */
[----:B------:R-:W-:Y:S01]  /*32d0*/  PRMT R39, R104, R3, R39 ;  /* 0x0000000368277216 */ /* 0x000fe20000000027 */
[----:B------:R-:W-:Y:S06]  /*32e0*/  BAR.SYNC.DEFER_BLOCKING 0x0 ;  /* 0x0000000000007b1d */ /* 0x000fec0000010000 */
[----:B------:R-:W-:-:S06]  /*32f0*/  WARPGROUP.ARRIVE ;  /* 0x00000000000079c5 */ /* 0x000fcc0000000000 */
[----:B------:R-:W-:Y:S01]  /*3300*/  QGMMA.64x32x32.F32.E4M3.E4M3 R88, R24, gdesc[UR8], R88 ;  /* 0x0060000818587df3 */ /* 0x000fe20008700858 */
[----:B------:R-:W-:-:S04]  /*3310*/  FADD R112, R114, R112 ;  /* 0x0000007072707221 */ /* 0x000fc80000000000 */
[----:B------:R-:W-:-:S04]  /*3320*/  FADD R112, R115, R112 ;  /* 0x0000007073707221 */ /* 0x000fc80000000000 */
[----:B------:R-:W-:-:S04]  /*3330*/  FADD R112, R116, R112 ;  /* 0x0000007074707221 */ /* 0x000fc80000000000 */
[----:B------:R-:W-:-:S04]  /*3340*/  FADD R112, R117, R112 ;  /* 0x0000007075707221 */ /* 0x000fc80000000000 */
[----:B------:R-:W-:-:S04]  /*3350*/  FADD R112, R118, R112 ;  /* 0x0000007076707221 */ /* 0x000fc80000000000 */
[----:B------:R-:W-:Y:S01]  /*3360*/  FADD R112, R40, R112 ;  /* 0x0000007028707221 */ /* 0x000fe20000000000 */
[----:B------:R-:W-:-:S03]  /*3370*/  FADD R122, R23, R122 ;  /* 0x0000007a177a7221 */ /* 0x000fc60000000000 */
[----:B------:R-:W-:Y:S01]  /*3380*/  FADD R112, R41, R112 ;  /* 0x0000007029707221 */ /* 0x000fe20000000000 */
[----:B------:R-:W-:-:S03]  /*3390*/  FADD R122, R42, R122 ;  /* 0x0000007a2a7a7221 */ /* 0x000fc60000000000 */
[----:B------:R-:W-:Y:S01]  /*33a0*/  FADD R112, R44, R112 ;  /* 0x000000702c707221 */ /* 0x000fe20000000000 */
[----:B------:R-:W-:-:S03]  /*33b0*/  FADD R43, R43, R122 ;  /* 0x0000007a2b2b7221 */ /* 0x000fc60000000000 */
[----:B------:R-:W-:Y:S01]  /*33c0*/  FADD R112, R45, R112 ;  /* 0x000000702d707221 */ /* 0x000fe20000000000 */
[----:B------:R-:W-:-:S03]  /*33d0*/  FADD R46, R46, R43 ;  /* 0x0000002b2e2e7221 */ /* 0x000fc60000000000 */
[----:B------:R-:W-:Y:S01]  /*33e0*/  FADD R112, R48, R112 ;  /* 0x0000007030707221 */ /* 0x000fe20000000000 */
[----:B------:R-:W-:Y:S03]  /*33f0*/  QGMMA.64x32x32.F32.E4M3.E4M3 R88, R28, gdesc[UR12], R88 ;  /* 0x0060000c1c587df3 */ /* 0x000fe60008700858 */
[----:B------:R-:W-:-:S01]  /*3400*/  FADD R49, R49, R112 ;  /* 0x0000007031317221 */ /* 0x000fc20000000000 */
        /* <DEDUP_REMOVED lines=20> */
[----:B------:R-:W-:-:S01]  /*3550*/  FADD R67, R67, R66 ;  /* 0x0000004243437221 */ /* 0x000fc20000000000 */
[----:B------:R-:W-:Y:S02]  /*3560*/  QGMMA.64x32x32.F32.E4M3.E4M3 R88, R32, gdesc[UR16], R88 ;  /* 0x0060001020587df3 */ /* 0x000fe40008700858 */
        /* <DEDUP_REMOVED lines=17> */
[----:B------:R-:W-:-:S04]  /*3680*/  FADD R86, R87, R86 ;  /* 0x0000005657567221 */ /* 0x000fc80000000000 */
[----:B------:R-:W0:Y:S04]  /*3690*/  SHFL.BFLY PT, R23, R84, 0x2, 0x1f ;  /* 0x0c401f0054177f89 */ /* 0x000e2800000e0000 */
[----:B------:R-:W1:Y:S01]  /*36a0*/  SHFL.BFLY PT, R41, R86, 0x2, 0x1f ;  /* 0x0c401f0056297f89 */ /* 0x000e6200000e0000 */
[----:B------:R-:W-:Y:S01]  /*36b0*/  QGMMA.64x32x32.F32.E4M3.E4M3 R88, R36, gdesc[UR20], R88, gsb0 ;  /* 0x0060001424587df3 */ /* 0x000fe20008000858 */
[----:B0-----:R-:W-:-:S01]  /*36c0*/  FADD R23, R84, R23 ;  /* 0x0000001754177221 */ /* 0x001fc20000000000 */
[----:B-1----:R-:W-:-:S04]  /*36d0*/  FADD R40, R86, R41 ;  /* 0x0000002956287221 */ /* 0x002fc80000000000 */
[----:B------:R-:W0:Y:S04]  /*36e0*/  SHFL.BFLY PT, R22, R23, 0x1, 0x1f ;  /* 0x0c201f0017167f89 */ /* 0x000e2800000e0000 */
[----:B------:R-:W1:Y:S01]  /*36f0*/  SHFL.BFLY PT, R43, R40, 0x1, 0x1f ;  /* 0x0c201f00282b7f89 */ /* 0x000e6200000e0000 */
[----:B------:R-:W-:-:S06]  /*3700*/  UIADD3 UR5, UR5, 0x80, URZ ;  /* 0x0000008005057890 */ /* 0x000fcc000fffe03f */
[----:B------:R-:W-:Y:S01]  /*3710*/  ISETP.LE.AND P1, PT, R111, UR5, PT ;  /* 0x000000056f007c0c */ /* 0x000fe2000bf23270 */
[----:B------:R-:W-:Y:S01]  /*3720*/  ULEA UR4, UR7, UR4, 0x7 ;  /* 0x0000000407047291 */ /* 0x000fe2000f8e383f */
[----:B------:R-:W-:Y:S02]  /*3730*/  IMAD R0, R17, 0x80, R0 ;  /* 0x0000008011007824 */ /* 0x000fe400078e0200 */
[----:B0-----:R-:W-:-:S01]  /*3740*/  FADD R41, R23, R22 ;  /* 0x0000001617297221 */ /* 0x001fc20000000000 */
[----:B-1----:R-:W-:-:S03]  /*3750*/  FADD R43, R40, R43 ;  /* 0x0000002b282b7221 */ /* 0x002fc60000000000 */
[----:B------:R-:W-:Y:S01]  /*3760*/  FFMA R18, R20, R18, R41 ;  /* 0x0000001214127223 */ /* 0x000fe20000000029 */
[----:B------:R-:W-:Y:S01]  /*3770*/  IMAD.MOV.U32 R20, RZ, RZ, R83 ;  /* 0x000000ffff147224 */ /* 0x000fe200078e0053 */
[----:B------:R-:W-:Y:S02]  /*3780*/  WARPGROUP.DEPBAR.LE gsb0, 0x0 ;  /* 0x00008000000079c5 */ /* 0x000fe40000010000 */
[----:B------:R-:W-:-:S01]  /*3790*/  FFMA R19, R6, R19, R43 ;  /* 0x0000001306137223 */ /* 0x000fc2000000002b */
[----:B------:R-:W-:Y:S01]  /*37a0*/  MOV R6, R21 ;  /* 0x0000001500067202 */ /* 0x000fe20000000f00 */
[----:B------:R-:W-:Y:S06]  /*37b0*/  @!P1 BRA `(.L_x_1) ;  /* 0xffffffd800549947 */ /* 0x000fec000383ffff */
.L_x_0:
[----:B------:R-:W0:Y:S01]  /*37c0*/  S2R R106, SR_TID.X ;  /* 0x00000000006a7919 */ /* 0x000e220000002100 */
[----:B--2---:R-:W-:Y:S02]  /*37d0*/  IMAD.MOV.U32 R24, RZ, RZ, R19 ;  /* 0x000000ffff187224 */ /* 0x004fe400078e0013 */
[----:B------:R-:W-:Y:S01]  /*37e0*/  FMUL R5, R98, 0.25 ;  /* 0x3e80000062057820 */ /* 0x000fe20000400000 */
[----:B------:R-:W-:Y:S01]  /*37f0*/  FMUL R2, R99, 0.25 ;  /* 0x3e80000063027820 */ /* 0x000fe20000400000 */
[----:B------:R-:W-:Y:S01]  /*3800*/  FMUL R3, R102, 0.25 ;  /* 0x3e80000066037820 */ /* 0x000fe20000400000 */
[----:B------:R-:W-:Y:S01]  /*3810*/  IMAD.MOV.U32 R29, RZ, RZ, R18 ;  /* 0x000000ffff1d7224 */ /* 0x000fe200078e0012 */
[C---:B------:R-:W-:Y:S01]  /*3820*/  FSETP.GT.AND P0, PT, |R24|.reuse, 8.50705917302346158658e+37, PT ;  /* 0x7e8000001800780b */ /* 0x040fe20003f04200 */
[----:B------:R-:W-:Y:S01]  /*3830*/  FMUL R0, R103, 0.25 ;  /* 0x3e80000067007820 */ /* 0x000fe20000400000 */
[----:B------:R-:W-:Y:S01]  /*3840*/  FSETP.GEU.AND P3, PT, R24, 1.175494350822287508e-38, PT ;  /* 0x008000001800780b */ /* 0x000fe20003f6e000 */
[----:B------:R-:W-:Y:S01]  /*3850*/  FMUL R15, R88, 0.25 ;  /* 0x3e800000580f7820 */ /* 0x000fe20000400000 */
[----:B------:R-:W-:Y:S01]  /*3860*/  FSEL R98, R5, R98, P0 ;  /* 0x0000006205627208 */ /* 0x000fe20000000000 */
        /* <DEDUP_REMOVED lines=9> */
[----:B------:R-:W-:Y:S01]  /*3900*/  FSETP.GT.AND P1, PT, |R29|, 8.50705917302346158658e+37, PT ;  /* 0x7e8000001d00780b */ /* 0x000fe20003f24200 */
[----:B------:R-:W-:Y:S01]  /*3910*/  BAR.SYNC.DEFER_BLOCKING 0x0 ;  /* 0x0000000000007b1d */ /* 0x000fe20000010000 */
[----:B------:R-:W-:Y:S01]  /*3920*/  FSEL R12, R0, R103, P0 ;  /* 0x00000067000c7208 */ /* 0x000fe20000000000 */
[----:B------:R-:W-:Y:S01]  /*3930*/  FMUL R0, R95, 0.25 ;  /* 0x3e8000005f007820 */ /* 0x000fe20000400000 */
[----:B------:R-:W-:-:S02]  /*3940*/  FSEL R17, R5, R96, P1 ;  /* 0x0000006005117208 */ /* 0x000fc40000800000 */
[----:B------:R-:W-:-:S03]  /*3950*/  FSEL R97, R2, R97, P1 ;  /* 0x0000006102617208 */ /* 0x000fc60000800000 */
[----:B------:R-:W1:Y:S01]  /*3960*/  LDC.64 R38, c[0x0][0x228] ;  /* 0x00008a00ff267b82 */ /* 0x000e620000000a00 */
[----:B------:R-:W-:Y:S01]  /*3970*/  FSEL R94, R3, R94, P0 ;  /* 0x0000005e035e7208 */ /* 0x000fe20000000000 */
[----:B------:R-:W-:Y:S01]  /*3980*/  FMUL R3, R100, 0.25 ;  /* 0x3e80000064037820 */ /* 0x000fe20000400000 */
[----:B------:R-:W-:Y:S01]  /*3990*/  FSEL R16, R0, R95, P0 ;  /* 0x0000005f00107208 */ /* 0x000fe20000000000 */
[----:B------:R-:W-:Y:S01]  /*39a0*/  FMUL R0, R101, 0.25 ;  /* 0x3e80000065007820 */ /* 0x000fe20000400000 */
[C---:B0-----:R-:W-:Y:S01]  /*39b0*/  LOP3.LUT R4, R106.reuse, 0x7, RZ, 0xc0, !PT ;  /* 0x000000076a047812 */ /* 0x041fe200078ec0ff */
[----:B------:R-:W-:Y:S01]  /*39c0*/  IMAD.SHL.U32 R2, R106, 0x4, RZ ;  /* 0x000000046a027824 */ /* 0x000fe200078e00ff */
[----:B------:R-:W-:Y:S01]  /*39d0*/  FSEL R13, R3, R100, P1 ;  /* 0x00000064030d7208 */ /* 0x000fe20000800000 */
[----:B------:R-:W-:Y:S01]  /*39e0*/  FMUL R3, R92, 0.25 ;  /* 0x3e8000005c037820 */ /* 0x000fe20000400000 */
[----:B------:R-:W-:Y:S01]  /*39f0*/  LEA R5, R4, UR12, 0x4 ;  /* 0x0000000c04057c11 */ /* 0x000fe2000f8e20ff */
[----:B------:R-:W0:Y:S01]  /*3a00*/  S2R R104, SR_CTAID.X ;  /* 0x0000000000687919 */ /* 0x000e220000002500 */
[----:B------:R-:W-:Y:S01]  /*3a10*/  FSEL R101, R0, R101, P1 ;  /* 0x0000006500657208 */ /* 0x000fe20000800000 */
[----:B------:R-:W-:Y:S01]  /*3a20*/  FMUL R0, R93, 0.25 ;  /* 0x3e8000005d007820 */ /* 0x000fe20000400000 */
[----:B------:R-:W-:Y:S01]  /*3a30*/  FSEL R23, R3, R92, P1 ;  /* 0x0000005c03177208 */ /* 0x000fe20000800000 */
[----:B------:R-:W-:Y:S01]  /*3a40*/  IMAD R7, R4, -0x8, R5 ;  /* 0xfffffff804077824 */ /* 0x000fe200078e0205 */
[----:B------:R-:W-:Y:S01]  /*3a50*/  LOP3.LUT R4, R2, 0x3c0, RZ, 0xc0, !PT ;  /* 0x000003c002047812 */ /* 0x000fe200078ec0ff */
[----:B------:R-:W-:Y:S01]  /*3a60*/  IMAD.SHL.U32 R2, R106, 0x8, RZ ;  /* 0x000000086a027824 */ /* 0x000fe200078e00ff */
[----:B------:R-:W-:Y:S01]  /*3a70*/  FSETP.GEU.AND P2, PT, R29, 1.175494350822287508e-38, PT ;  /* 0x008000001d00780b */ /* 0x000fe20003f4e000 */
[----:B------:R-:W-:Y:S01]  /*3a80*/  FMUL R3, R24, 8388608 ;  /* 0x4b00000018037820 */ /* 0x000fe20000400000 */
[----:B------:R-:W-:Y:S01]  /*3a90*/  FSEL R93, R0, R93, P1 ;  /* 0x0000005d005d7208 */ /* 0x000fe20000800000 */
[----:B------:R-:W-:Y:S01]  /*3aa0*/  FMUL R0, R89, 0.25 ;  /* 0x3e80000059007820 */ /* 0x000fe20000400000 */
[----:B------:R-:W-:Y:S01]  /*3ab0*/  LOP3.LUT R19, R2, 0xf80, RZ, 0xc0, !PT ;  /* 0x00000f8002137812 */ /* 0x000fe200078ec0ff */
[----:B------:R-:W-:Y:S01]  /*3ac0*/  FMUL R2, R29, 8388608 ;  /* 0x4b0000001d027820 */ /* 0x000fe20000400000 */
[----:B------:R-:W-:Y:S01]  /*3ad0*/  FSEL R3, R3, R24, !P3 ;  /* 0x0000001803037208 */ /* 0x000fe20005800000 */
[----:B------:R-:W-:Y:S01]  /*3ae0*/  IMAD.IADD R27, R4, 0x1, R7 ;  /* 0x00000001041b7824 */ /* 0x000fe200078e0207 */
[C---:B------:R-:W-:Y:S01]  /*3af0*/  FSETP.GEU.AND P4, PT, |R24|.reuse, 1.175494350822287508e-38, PT ;  /* 0x008000001800780b */ /* 0x040fe20003f8e200 */
[----:B------:R-:W-:Y:S01]  /*3b00*/  @P0 FMUL R24, R24, 0.25 ;  /* 0x3e80000018180820 */ /* 0x000fe20000400000 */
[----:B------:R-:W-:Y:S01]  /*3b10*/  FSEL R2, R2, R29, !P2 ;  /* 0x0000001d02027208 */ /* 0x000fe20005000000 */
[----:B------:R-:W-:Y:S01]  /*3b20*/  VIADD R4, R3, 0xc0cafb0d ;  /* 0xc0cafb0d03047836 */ /* 0x000fe20000000000 */
[----:B------:R-:W-:Y:S01]  /*3b30*/  FSEL R89, R0, R89, P1 ;  /* 0x0000005900597208 */ /* 0x000fe20000800000 */
[----:B------:R-:W-:Y:S01]  /*3b40*/  ULDC.64 UR4, c[0x0][0x270] ;  /* 0x00009c0000047ab9 */ /* 0x000fe20000000a00 */
[C---:B------:R-:W-:Y:S01]  /*3b50*/  FSETP.GEU.AND P5, PT, |R29|.reuse, 1.175494350822287508e-38, PT ;  /* 0x008000001d00780b */ /* 0x040fe20003fae200 */
[----:B------:R-:W-:Y:S01]  /*3b60*/  VIADD R0, R2, 0xc0cafb0d ;  /* 0xc0cafb0d02007836 */ /* 0x000fe20000000000 */
[----:B------:R-:W-:Y:S01]  /*3b70*/  LOP3.LUT R20, R106, 0x8, RZ, 0xc0, !PT ;  /* 0x000000086a147812 */ /* 0x000fe200078ec0ff */
[----:B------:R-:W-:Y:S01]  /*3b80*/  @P1 FMUL R29, R29, 0.25 ;  /* 0x3e8000001d1d1820 */ /* 0x000fe20000400000 */
[----:B------:R-:W-:Y:S01]  /*3b90*/  LOP3.LUT R10, R4, 0xff800000, RZ, 0xc0, !PT ;  /* 0xff800000040a7812 */ /* 0x000fe200078ec0ff */
[----:B------:R-:W-:Y:S01]  /*3ba0*/  UIMAD UR4, UR13, UR4, URZ ;  /* 0x000000040d0472a4 */ /* 0x000fe2000f8e023f */
[----:B------:R-:W-:Y:S01]  /*3bb0*/  LOP3.LUT R7, R0, 0xff800000, RZ, 0xc0, !PT ;  /* 0xff80000000077812 */ /* 0x000fe200078ec0ff */
[----:B------:R-:W-:Y:S01]  /*3bc0*/  @!P4 FMUL R24, R24, 16777216 ;  /* 0x4b8000001818c820 */ /* 0x000fe20000400000 */
[----:B------:R-:W-:Y:S01]  /*3bd0*/  LEA R22, R20, R5, 0x9 ;  /* 0x0000000514167211 */ /* 0x000fe200078e48ff */
[----:B------:R-:W-:Y:S01]  /*3be0*/  @!P4 FMUL R14, R14, 16777216 ;  /* 0x4b8000000e0ec820 */ /* 0x000fe20000400000 */
[----:B------:R-:W-:Y:S01]  /*3bf0*/  FSEL R5, RZ, -23, P2 ;  /* 0xc1b80000ff057808 */ /* 0x000fe20001000000 */
[----:B------:R-:W2:Y:S01]  /*3c00*/  MUFU.RCP R11, R24 ;  /* 0x00000018000b7308 */ /* 0x000ea20000001000 */
[----:B------:R-:W-:Y:S01]  /*3c10*/  I2FP.F32.S32 R6, R7 ;  /* 0x0000000700067245 */ /* 0x000fe20000201400 */
[----:B------:R-:W-:Y:S01]  /*3c20*/  @!P5 FMUL R29, R29, 16777216 ;  /* 0x4b8000001d1dd820 */ /* 0x000fe20000400000 */
[----:B------:R-:W-:Y:S01]  /*3c30*/  FSEL R8, RZ, -23, P3 ;  /* 0xc1b80000ff087808 */ /* 0x000fe20001800000 */
[----:B------:R-:W-:Y:S01]  /*3c40*/  @!P4 FMUL R18, R18, 16777216 ;  /* 0x4b8000001212c820 */ /* 0x000fe20000400000 */
[----:B------:R-:W-:Y:S01]  /*3c50*/  I2FP.F32.S32 R9, R10 ;  /* 0x0000000a00097245 */ /* 0x000fe20000201400 */
[----:B------:R-:W-:Y:S01]  /*3c60*/  FFMA.FTZ R5, R6, 1.1920928955078125e-07, R5 ;  /* 0x3400000006057823 */ /* 0x000fe20000010005 */
[----:B------:R-:W-:Y:S01]  /*3c70*/  FSEL R25, R15, R88, P1 ;  /* 0x000000580f197208 */ /* 0x000fe20000800000 */
[----:B------:R-:W-:Y:S01]  /*3c80*/  @!P5 FMUL R101, R101, 16777216 ;  /* 0x4b8000006565d820 */ /* 0x000fe20000400000 */
[----:B------:R-:W-:Y:S01]  /*3c90*/  @!P5 FMUL R13, R13, 16777216 ;  /* 0x4b8000000d0dd820 */ /* 0x000fe20000400000 */
[----:B------:R-:W-:Y:S01]  /*3ca0*/  FFMA.FTZ R6, R9, 1.1920928955078125e-07, R8 ;  /* 0x3400000009067823 */ /* 0x000fe20000010008 */
[----:B------:R-:W-:Y:S01]  /*3cb0*/  @!P5 FMUL R97, R97, 16777216 ;  /* 0x4b8000006161d820 */ /* 0x000fe20000400000 */
[----:B------:R-:W3:Y:S01]  /*3cc0*/  MUFU.RCP R8, R29 ;  /* 0x0000001d00087308 */ /* 0x000ee20000001000 */
[----:B------:R-:W-:Y:S01]  /*3cd0*/  @!P5 FMUL R93, R93, 16777216 ;  /* 0x4b8000005d5dd820 */ /* 0x000fe20000400000 */
[----:B------:R-:W-:Y:S01]  /*3ce0*/  @!P5 FMUL R23, R23, 16777216 ;  /* 0x4b8000001717d820 */ /* 0x000fe20000400000 */
[----:B------:R-:W-:Y:S01]  /*3cf0*/  @!P5 FMUL R89, R89, 16777216 ;  /* 0x4b8000005959d820 */ /* 0x000fe20000400000 */
[----:B------:R-:W-:Y:S01]  /*3d00*/  @!P5 FMUL R25, R25, 16777216 ;  /* 0x4b8000001919d820 */ /* 0x000fe20000400000 */
[----:B------:R-:W-:Y:S01]  /*3d10*/  @!P5 FMUL R17, R17, 16777216 ;  /* 0x4b8000001111d820 */ /* 0x000fe20000400000 */
[----:B------:R-:W-:Y:S01]  /*3d20*/  LEA.HI R0, R20, R27, RZ, 0x1f ;  /* 0x0000001b14007211 */ /* 0x000fe200078ff8ff */
[----:B------:R-:W-:-:S02]  /*3d30*/  IMAD.IADD R4, R19, 0x1, R22 ;  /* 0x0000000113047824 */ /* 0x000fc400078e0216 */
[C---:B--2---:R-:W-:Y:S01]  /*3d40*/  FMUL R15, R11.reuse, R14 ;  /* 0x0000000e0b0f7220 */ /* 0x044fe20000400000 */
[C---:B------:R-:W-:Y:S01]  /*3d50*/  FMUL R20, R11.reuse, R18 ;  /* 0x000000120b147220 */ /* 0x040fe20000400000 */
[----:B------:R-:W-:Y:S01]  /*3d60*/  @!P4 FMUL R16, R16, 16777216 ;  /* 0x4b8000001010c820 */ /* 0x000fe20000400000 */
[----:B------:R-:W-:Y:S01]  /*3d70*/  @!P4 FMUL R94, R94, 16777216 ;  /* 0x4b8000005e5ec820 */ /* 0x000fe20000400000 */
[----:B------:R-:W-:Y:S01]  /*3d80*/  @!P4 FMUL R12, R12, 16777216 ;  /* 0x4b8000000c0cc820 */ /* 0x000fe20000400000 */
[----:B------:R-:W-:Y:S01]  /*3d90*/  @!P4 FMUL R102, R102, 16777216 ;  /* 0x4b8000006666c820 */ /* 0x000fe20000400000 */
[----:B------:R-:W-:Y:S01]  /*3da0*/  @!P4 FMUL R98, R98, 16777216 ;  /* 0x4b8000006262c820 */ /* 0x000fe20000400000 */
[C---:B------:R-:W-:Y:S01]  /*3db0*/  FMUL R16, R11.reuse, R16 ;  /* 0x000000100b107220 */ /* 0x040fe20000400000 */
[----:B------:R-:W-:Y:S01]  /*3dc0*/  FMUL R19, R11, R94 ;  /* 0x0000005e0b137220 */ /* 0x000fe20000400000 */
[C---:B---3--:R-:W-:Y:S01]  /*3dd0*/  FMUL R101, R8.reuse, R101 ;  /* 0x0000006508657220 */ /* 0x048fe20000400000 */
[C---:B------:R-:W-:Y:S01]  /*3de0*/  FMUL R14, R8.reuse, R13 ;  /* 0x0000000d080e7220 */ /* 0x040fe20000400000 */
[C---:B------:R-:W-:Y:S01]  /*3df0*/  FMUL R89, R8.reuse, R89 ;  /* 0x0000005908597220 */ /* 0x040fe20000400000 */
[C---:B------:R-:W-:Y:S01]  /*3e00*/  FMUL R22, R8.reuse, R25 ;  /* 0x0000001908167220 */ /* 0x040fe20000400000 */
[C---:B------:R-:W-:Y:S01]  /*3e10*/  FMUL R93, R8.reuse, R93 ;  /* 0x0000005d085d7220 */ /* 0x040fe20000400000 */
[C---:B------:R-:W-:Y:S01]  /*3e20*/  FMUL R18, R8.reuse, R23 ;  /* 0x0000001708127220 */ /* 0x040fe20000400000 */
[C---:B------:R-:W-:Y:S01]  /*3e30*/  FMUL R97, R8.reuse, R97 ;  /* 0x0000006108617220 */ /* 0x040fe20000400000 */
[----:B------:R-:W-:Y:S01]  /*3e40*/  FMUL R8, R8, R17 ;  /* 0x0000001108087220 */ /* 0x000fe20000400000 */
[----:B------:R-:W-:Y:S01]  /*3e50*/  @!P4 FMUL R90, R90, 16777216 ;  /* 0x4b8000005a5ac820 */ /* 0x000fe20000400000 */
[----:B------:R-:W-:Y:S01]  /*3e60*/  F2FP.SATFINITE.E4M3.F32.PACK_AB_MERGE_C R22, R89, R22, RZ ;  /* 0x000000165916723e */ /* 0x000fe200048070ff */
[----:B------:R-:W-:Y:S01]  /*3e70*/  FMUL R12, R11, R12 ;  /* 0x0000000c0b0c7220 */ /* 0x000fe20000400000 */
[----:B------:R-:W-:Y:S01]  /*3e80*/  F2FP.SATFINITE.E4M3.F32.PACK_AB_MERGE_C R18, R93, R18, RZ ;  /* 0x000000125d12723e */ /* 0x000fe200048070ff */
[----:B------:R-:W-:Y:S01]  /*3e90*/  FMUL R9, R11, R102 ;  /* 0x000000660b097220 */ /* 0x000fe20000400000 */
[----:B------:R-:W-:Y:S01]  /*3ea0*/  F2FP.SATFINITE.E4M3.F32.PACK_AB_MERGE_C R8, R97, R8, RZ ;  /* 0x000000086108723e */ /* 0x000fe200048070ff */
[C---:B------:R-:W-:Y:S01]  /*3eb0*/  FMUL R98, R11.reuse, R98 ;  /* 0x000000620b627220 */ /* 0x040fe20000400000 */
[----:B------:R-:W-:Y:S01]  /*3ec0*/  FMUL R11, R11, R90 ;  /* 0x0000005a0b0b7220 */ /* 0x000fe20000400000 */
[----:B------:R-:W-:Y:S01]  /*3ed0*/  F2FP.SATFINITE.E4M3.F32.PACK_AB_MERGE_C R16, R16, R19, RZ ;  /* 0x000000131010723e */ /* 0x000fe200048070ff */
[----:B------:R-:W-:Y:S01]  /*3ee0*/  IMAD.IADD R7, R2, 0x1, -R7 ;  /* 0x0000000102077824 */ /* 0x000fe200078e0a07 */
[----:B------:R-:W-:-:S02]  /*3ef0*/  LOP3.LUT R22, R22, 0xffff, RZ, 0xc0, !PT ;  /* 0x0000ffff16167812 */ /* 0x000fc400078ec0ff */
[----:B------:R-:W-:Y:S01]  /*3f00*/  LOP3.LUT R24, R8, 0xffff, RZ, 0xc0, !PT ;  /* 0x0000ffff08187812 */ /* 0x000fe200078ec0ff */
[----:B------:R-:W-:Y:S01]  /*3f10*/  FADD R7, R7, -1 ;  /* 0xbf80000007077421 */ /* 0x000fe20000000000 */
[----:B------:R-:W-:Y:S02]  /*3f20*/  LOP3.LUT R19, R18, 0xffff, RZ, 0xc0, !PT ;  /* 0x0000ffff12137812 */ /* 0x000fe400078ec0ff */
[----:B------:R-:W-:Y:S02]  /*3f30*/  F2FP.SATFINITE.E4M3.F32.PACK_AB_MERGE_C R15, R15, R98, RZ ;  /* 0x000000620f0f723e */ /* 0x000fe400048070ff */
[----:B------:R-:W-:Y:S02]  /*3f40*/  F2FP.SATFINITE.E4M3.F32.PACK_AB_MERGE_C R17, R12, R9, RZ ;  /* 0x000000090c11723e */ /* 0x000fe400048070ff */
[----:B------:R-:W-:Y:S02]  /*3f50*/  IADD3 R10, R3, -R10, RZ ;  /* 0x8000000a030a7210 */ /* 0x000fe40007ffe0ff */
[----:B------:R-:W-:-:S02]  /*3f60*/  F2FP.SATFINITE.E4M3.F32.PACK_AB_MERGE_C R11, R20, R11, RZ ;  /* 0x0000000b140b723e */ /* 0x000fc400048070ff */
[----:B------:R-:W-:Y:S01]  /*3f70*/  LOP3.LUT R23, R16, 0xffff, RZ, 0xc0, !PT ;  /* 0x0000ffff10177812 */ /* 0x000fe200078ec0ff */
[----:B------:R-:W-:Y:S01]  /*3f80*/  IMAD.MOV.U32 R16, RZ, RZ, 0x3dc6b27f ;  /* 0x3dc6b27fff107424 */ /* 0x000fe200078e00ff */
[----:B------:R-:W-:Y:S01]  /*3f90*/  PRMT R9, R24, 0x3340, R1 ;  /* 0x0000334018097816 */ /* 0x000fe20000000001 */
[----:B------:R-:W-:Y:S01]  /*3fa0*/  FADD R13, R10, -1 ;  /* 0xbf8000000a0d7421 */ /* 0x000fe20000000000 */
[----:B------:R-:W-:Y:S02]  /*3fb0*/  PRMT R8, R22, 0x3340, R19 ;  /* 0x0000334016087816 */ /* 0x000fe40000000013 */
[----:B------:R-:W-:Y:S01]  /*3fc0*/  LOP3.LUT R26, R15, 0xffff, RZ, 0xc0, !PT ;  /* 0x0000ffff0f1a7812 */ /* 0x000fe200078ec0ff */
[-C--:B------:R-:W-:Y:S01]  /*3fd0*/  FFMA.FTZ R10, R13, R16.reuse, -0.16845393180847167969 ;  /* 0xbe2c7f300d0a7423 */ /* 0x080fe20000010010 */
[----:B------:R-:W-:Y:S02]  /*3fe0*/  LOP3.LUT R20, R11, 0xffff, RZ, 0xc0, !PT ;  /* 0x0000ffff0b147812 */ /* 0x000fe400078ec0ff */
[----:B------:R-:W-:Y:S01]  /*3ff0*/  PRMT R15, R8, 0x5410, R9 ;  /* 0x00005410080f7816 */ /* 0x000fe20000000009 */
[----:B------:R-:W-:Y:S01]  /*4000*/  FFMA.FTZ R8, R7, R16, -0.16845393180847167969 ;  /* 0xbe2c7f3007087423 */ /* 0x000fe20000010010 */
[----:B------:R-:W-:Y:S01]  /*4010*/  PRMT R12, R26, 0x3340, R1 ;  /* 0x000033401a0c7816 */ /* 0x000fe20000000001 */
[----:B------:R-:W-:Y:S01]  /*4020*/  FFMA.FTZ R10, R13, R10, 0.1716887056827545166 ;  /* 0x3e2fcf2a0d0a7423 */ /* 0x000fe2000001000a */
[----:B------:R-:W-:Y:S01]  /*4030*/  PRMT R11, R20, 0x3340, R23 ;  /* 0x00003340140b7816 */ /* 0x000fe20000000017 */
[----:B------:R-:W-:Y:S01]  /*4040*/  FFMA.FTZ R8, R7, R8, 0.1716887056827545166 ;  /* 0x3e2fcf2a07087423 */ /* 0x000fe20000010008 */
[----:B------:R-:W-:Y:S01]  /*4050*/  SHF.R.U32.HI R9, RZ, 0x8, R22 ;  /* 0x00000008ff097819 */ /* 0x000fe20000011616 */
[----:B------:R-:W-:Y:S01]  /*4060*/  FFMA.FTZ R10, R13, R10, -0.17900948226451873779 ;  /* 0xbe374e430d0a7423 */ /* 0x000fe2000001000a */
[----:B------:R-:W-:Y:S01]  /*4070*/  PRMT R18, R11, 0x5410, R12 ;  /* 0x000054100b127816 */ /* 0x000fe2000000000c */
[----:B------:R-:W-:Y:S01]  /*4080*/  FFMA.FTZ R8, R7, R8, -0.17900948226451873779 ;  /* 0xbe374e4307087423 */ /* 0x000fe20000010008 */
[----:B------:R-:W-:Y:S01]  /*4090*/  SHF.R.U32.HI R11, RZ, 0x8, R19 ;  /* 0x00000008ff0b7819 */ /* 0x000fe20000011613 */
[----:B------:R-:W-:Y:S01]  /*40a0*/  FFMA.FTZ R10, R13, R10, 0.20512372255325317383 ;  /* 0x3e520bf40d0a7423 */ /* 0x000fe2000001000a */
[----:B------:R-:W-:Y:S01]  /*40b0*/  SHF.R.U32.HI R12, RZ, 0x8, R24 ;  /* 0x00000008ff0c7819 */ /* 0x000fe20000011618 */
[----:B------:R-:W-:Y:S01]  /*40c0*/  FFMA.FTZ R8, R7, R8, 0.20512372255325317383 ;  /* 0x3e520bf407087423 */ /* 0x000fe20000010008 */
[----:B------:R-:W-:Y:S01]  /*40d0*/  LOP3.LUT R11, R11, 0xffff, RZ, 0xc0, !PT ;  /* 0x0000ffff0b0b7812 */ /* 0x000fe200078ec0ff */
[----:B------:R-:W-:Y:S01]  /*40e0*/  FFMA.FTZ R10, R13, R10, -0.24046532809734344482 ;  /* 0xbe763c8b0d0a7423 */ /* 0x000fe2000001000a */
[----:B------:R-:W-:Y:S01]  /*40f0*/  LOP3.LUT R16, R9, 0xffff, RZ, 0xc0, !PT ;  /* 0x0000ffff09107812 */ /* 0x000fe200078ec0ff */
[----:B------:R-:W-:Y:S01]  /*4100*/  FFMA.FTZ R8, R7, R8, -0.24046532809734344482 ;  /* 0xbe763c8b07087423 */ /* 0x000fe20000010008 */
[----:B------:R-:W-:Y:S01]  /*4110*/  LOP3.LUT R12, R12, 0xffff, RZ, 0xc0, !PT ;  /* 0x0000ffff0c0c7812 */ /* 0x000fe200078ec0ff */
[----:B------:R-:W-:Y:S01]  /*4120*/  FFMA.FTZ R10, R13, R10, 0.28857114911079406738 ;  /* 0x3e93bf990d0a7423 */ /* 0x000fe2000001000a */
[----:B------:R-:W-:Y:S01]  /*4130*/  PRMT R16, R16, 0x3340, R11 ;  /* 0x0000334010107816 */ /* 0x000fe2000000000b */
[----:B------:R-:W-:Y:S01]  /*4140*/  FFMA.FTZ R8, R7, R8, 0.28857114911079406738 ;  /* 0x3e93bf9907087423 */ /* 0x000fe20000010008 */
[----:B------:R-:W-:-:S02]  /*4150*/  PRMT R19, R12, 0x3340, R1 ;  /* 0x000033400c137816 */ /* 0x000fc40000000001 */
[----:B------:R-:W-:Y:S01]  /*4160*/  SHF.R.U32.HI R9, RZ, 0x8, R20 ;  /* 0x00000008ff097819 */ /* 0x000fe20000011614 */
[----:B------:R-:W-:Y:S01]  /*4170*/  FFMA.FTZ R8, R7, R8, -0.36067417263984680176 ;  /* 0xbeb8aa4907087423 */ /* 0x000fe20000010008 */
[----:B------:R-:W-:Y:S02]  /*4180*/  SHF.R.U32.HI R11, RZ, 0x8, R23 ;  /* 0x00000008ff0b7819 */ /* 0x000fe40000011617 */
[----:B------:R-:W-:Y:S02]  /*4190*/  SHF.R.U32.HI R12, RZ, 0x8, R26 ;  /* 0x00000008ff0c7819 */ /* 0x000fe4000001161a */
[----:B------:R-:W-:Y:S02]  /*41a0*/  LOP3.LUT R11, R11, 0xffff, RZ, 0xc0, !PT ;  /* 0x0000ffff0b0b7812 */ /* 0x000fe400078ec0ff */
[----:B------:R-:W-:Y:S02]  /*41b0*/  LOP3.LUT R20, R9, 0xffff, RZ, 0xc0, !PT ;  /* 0x0000ffff09147812 */ /* 0x000fe400078ec0ff */
[----:B------:R-:W-:-:S02]  /*41c0*/  LOP3.LUT R12, R12, 0xffff, RZ, 0xc0, !PT ;  /* 0x0000ffff0c0c7812 */ /* 0x000fc400078ec0ff */
[----:B------:R-:W-:Y:S02]  /*41d0*/  PRMT R11, R20, 0x3340, R11 ;  /* 0x00003340140b7816 */ /* 0x000fe4000000000b */
[----:B------:R-:W-:Y:S01]  /*41e0*/  PRMT R20, R12, 0x3340, R1 ;  /* 0x000033400c147816 */ /* 0x000fe20000000001 */
[----:B------:R-:W-:Y:S01]  /*41f0*/  FFMA.FTZ R12, R13, R10, -0.36067417263984680176 ;  /* 0xbeb8aa490d0c7423 */ /* 0x000fe2000001000a */
[----:B------:R-:W-:Y:S01]  /*4200*/  FFMA.FTZ R10, R7, R8, 0.48089820146560668945 ;  /* 0x3ef6384a070a7423 */ /* 0x000fe20000010008 */
[----:B------:R-:W-:Y:S02]  /*4210*/  F2FP.SATFINITE.E4M3.F32.PACK_AB_MERGE_C R14, R101, R14, RZ ;  /* 0x0000000e650e723e */ /* 0x000fe400048070ff */
[----:B------:R-:W-:Y:S01]  /*4220*/  FFMA.FTZ R12, R13, R12, 0.48089820146560668945 ;  /* 0x3ef6384a0d0c7423 */ /* 0x000fe2000001000c */
[----:B------:R-:W-:Y:S01]  /*4230*/  FFMA.FTZ R10, R7, R10, -0.72134751081466674805 ;  /* 0xbf38aa3b070a7423 */ /* 0x000fe2000001000a */
[----:B------:R-:W-:Y:S02]  /*4240*/  PRMT R9, R16, 0x5410, R19 ;  /* 0x0000541010097816 */ /* 0x000fe40000000013 */
[----:B------:R-:W-:Y:S01]  /*4250*/  LOP3.LUT R14, R14, 0xffff, RZ, 0xc0, !PT ;  /* 0x0000ffff0e0e7812 */ /* 0x000fe200078ec0ff */
[----:B------:R-:W-:Y:S01]  /*4260*/  FFMA.FTZ R12, R13, R12, -0.72134751081466674805 ;  /* 0xbf38aa3b0d0c7423 */ /* 0x000fe2000001000c */
[----:B------:R-:W-:Y:S01]  /*4270*/  FMUL R10, R7, R10 ;  /* 0x0000000a070a7220 */ /* 0x000fe20000400000 */
[----:B------:R-:W-:Y:S01]  /*4280*/  PRMT R20, R11, 0x5410, R20 ;  /* 0x000054100b147816 */ /* 0x000fe20000000014 */
[----:B------:R-:W2:Y:S01]  /*4290*/  LDC R16, c[0x0][0x278] ;  /* 0x00009e00ff107b82 */ /* 0x000ea20000000800 */
[----:B------:R-:W-:-:S02]  /*42a0*/  LOP3.LUT R17, R17, 0xffff, RZ, 0xc0, !PT ;  /* 0x0000ffff11117812 */ /* 0x000fc400078ec0ff */
[--C-:B------:R-:W-:Y:S02]  /*42b0*/  PRMT R8, R15, 0x4210, R14.reuse ;  /* 0x000042100f087816 */ /* 0x100fe4000000000e */
[----:B------:R-:W-:Y:S01]  /*42c0*/  PRMT R9, R9, 0x5210, R14 ;  /* 0x0000521009097816 */ /* 0x000fe2000000000e */
[----:B------:R-:W-:Y:S01]  /*42d0*/  FMUL R14, R13, R12 ;  /* 0x0000000c0d0e7220 */ /* 0x000fe20000400000 */
[----:B------:R-:W-:Y:S01]  /*42e0*/  FMUL R12, R7, R10 ;  /* 0x0000000a070c7220 */ /* 0x000fe20000400000 */
[--C-:B------:R-:W-:Y:S02]  /*42f0*/  PRMT R10, R18, 0x4210, R17.reuse ;  /* 0x00004210120a7816 */ /* 0x100fe40000000011 */
[----:B------:R-:W-:Y:S01]  /*4300*/  PRMT R11, R20, 0x5210, R17 ;  /* 0x00005210140b7816 */ /* 0x000fe20000000011 */
[----:B------:R-:W-:Y:S01]  /*4310*/  FMUL R14, R13, R14 ;  /* 0x0000000e0d0e7220 */ /* 0x000fe20000400000 */
[----:B------:R-:W-:Y:S01]  /*4320*/  ISETP.GE.U32.AND P2, PT, R3, 0x7f800000, PT ;  /* 0x7f8000000300780c */ /* 0x000fe20003f46070 */
[----:B------:R-:W-:Y:S01]  /*4330*/  FFMA.FTZ R12, R7, 1.4426950216293334961, R12 ;  /* 0x3fb8aa3b070c7823 */ /* 0x000fe2000001000c */
[----:B------:R-:W-:Y:S01]  /*4340*/  ISETP.GE.U32.AND P1, PT, R2, 0x7f800000, PT ;  /* 0x7f8000000200780c */ /* 0x000fe20003f26070 */
[----:B------:R3:W-:Y:S01]  /*4350*/  STSM.16.M88.4 [R4], R8 ;  /* 0x0000000804007844 */ /* 0x0007e20000000200 */
[----:B------:R-:W-:Y:S01]  /*4360*/  FFMA.FTZ R13, R13, 1.4426950216293334961, R14 ;  /* 0x3fb8aa3b0d0d7823 */ /* 0x000fe2000001000e */
[----:B------:R-:W-:Y:S01]  /*4370*/  LOP3.LUT R105, R106, 0xff, RZ, 0xc0, !PT ;  /* 0x000000ff6a697812 */ /* 0x000fe200078ec0ff */
[----:B------:R-:W-:Y:S01]  /*4380*/  FADD R20, R5, R12 ;  /* 0x0000000c05147221 */ /* 0x000fe20000000000 */
[----:B------:R-:W-:Y:S01]  /*4390*/  FSETP.NEU.AND P0, PT, R2, RZ, PT ;  /* 0x000000ff0200720b */ /* 0x000fe20003f0d000 */
[----:B------:R-:W-:Y:S01]  /*43a0*/  FADD R40, R6, R13 ;  /* 0x0000000d06287221 */ /* 0x000fe20000000000 */
[----:B------:R-:W-:Y:S01]  /*43b0*/  SHF.R.U32.HI R6, RZ, 0x8, R106 ;  /* 0x00000008ff067819 */ /* 0x000fe2000001166a */
[----:B0-----:R-:W-:Y:S01]  /*43c0*/  IMAD R104, R104, 0x100, R105 ;  /* 0x0000010068687824 */ /* 0x001fe200078e0269 */
[----:B------:R-:W-:-:S02]  /*43d0*/  LEA.HI R15, R106, 0x6, RZ, 0x18 ;  /* 0x000000066a0f7811 */ /* 0x000fc400078fc0ff */
[----:B------:R-:W-:Y:S01]  /*43e0*/  LEA.HI R19, R106, 0xa, RZ, 0x18 ;  /* 0x0000000a6a137811 */ /* 0x000fe200078fc0ff */
[----:B------:R-:W-:Y:S01]  /*43f0*/  IMAD R5, R104, UR5, RZ ;  /* 0x0000000568057c24 */ /* 0x000fe2000f8e02ff */
[----:B------:R-:W-:Y:S01]  /*4400*/  USHF.R.S32.HI UR5, URZ, 0x1f, UR4 ;  /* 0x0000001f3f057899 */ /* 0x000fe20008011404 */
[----:B------:R-:W-:Y:S01]  /*4410*/  @P1 IMAD.MOV.U32 R7, RZ, RZ, 0x7f800000 ;  /* 0x7f800000ff071424 */ /* 0x000fe200078e00ff */
[----:B------:R-:W-:Y:S01]  /*4420*/  LEA.HI R25, R106, 0xe, RZ, 0x18 ;  /* 0x0000000e6a197811 */ /* 0x000fe200078fc0ff */
[-C--:B--2---:R-:W-:Y:S01]  /*4430*/  IMAD R15, R15, R16.reuse, RZ ;  /* 0x000000100f0f7224 */ /* 0x084fe200078e02ff */
[----:B-1----:R-:W-:Y:S01]  /*4440*/  IADD3 R38, P3, P4, R5, UR4, R38 ;  /* 0x0000000405267c10 */ /* 0x002fe2000fc7e026 */
[----:B---3--:R-:W-:Y:S02]  /*4450*/  @P2 IMAD.MOV.U32 R4, RZ, RZ, 0x7f800000 ;  /* 0x7f800000ff042424 */ /* 0x008fe400078e00ff */
[----:B------:R-:W-:Y:S01]  /*4460*/  @P1 FFMA.FTZ R20, R2, R7, +INF ;  /* 0x7f80000002141423 */ /* 0x000fe20000010007 */
[----:B------:R-:W-:Y:S01]  /*4470*/  SGXT.U32 R7, R6, 0x1 ;  /* 0x000000010607781a */ /* 0x000fe20000000000 */
[----:B------:R-:W-:-:S02]  /*4480*/  IMAD R19, R19, R16, RZ ;  /* 0x0000001013137224 */ /* 0x000fc400078e02ff */
[----:B------:R-:W-:Y:S01]  /*4490*/  @P2 FFMA.FTZ R40, R3, R4, +INF ;  /* 0x7f80000003282423 */ /* 0x000fe20000010004 */
[----:B------:R-:W-:Y:S01]  /*44a0*/  LOP3.LUT R4, R106, 0x1ff, RZ, 0xc0, !PT ;  /* 0x000001ff6a047812 */ /* 0x000fe200078ec0ff */
[-C--:B------:R-:W-:Y:S01]  /*44b0*/  IMAD R25, R25, R16.reuse, RZ ;  /* 0x0000001019197224 */ /* 0x080fe200078e02ff */
[----:B------:R-:W-:Y:S01]  /*44c0*/  SHF.R.S32.HI R2, RZ, 0x1f, R5 ;  /* 0x0000001fff027819 */ /* 0x000fe20000011405 */
[-C--:B------:R-:W-:Y:S01]  /*44d0*/  IMAD R9, R7, R16.reuse, RZ ;  /* 0x0000001007097224 */ /* 0x080fe200078e02ff */
[----:B------:R-:W-:Y:S01]  /*44e0*/  LEA R4, R4, UR12, 0x4 ;  /* 0x0000000c04047c11 */ /* 0x000fe2000f8e20ff */
[----:B------:R-:W-:Y:S01]  /*44f0*/  BAR.SYNC.DEFER_BLOCKING 0x0 ;  /* 0x0000000000007b1d */ /* 0x000fe20000010000 */
[----:B------:R-:W-:Y:S02]  /*4500*/  LEA.HI R11, R106, 0x2, RZ, 0x18 ;  /* 0x000000026a0b7811 */ /* 0x000fe400078fc0ff */
[----:B------:R-:W-:Y:S02]  /*4510*/  LEA R13, R16, R9, 0x2 ;  /* 0x00000009100d7211 */ /* 0x000fe400078e10ff */
[----:B------:R-:W-:Y:S01]  /*4520*/  IADD3.X R42, R2, UR5, R39, P3, P4 ;  /* 0x00000005022a7c10 */ /* 0x000fe20009fe8427 */
[-C--:B------:R-:W-:Y:S01]  /*4530*/  IMAD R11, R11, R16.reuse, RZ ;  /* 0x000000100b0b7224 */ /* 0x080fe200078e02ff */
[----:B------:R-:W-:Y:S01]  /*4540*/  LEA.HI R29, R106, 0x12, RZ, 0x18 ;  /* 0x000000126a1d7811 */ /* 0x000fe200078fc0ff */
[----:B------:R-:W-:Y:S01]  /*4550*/  IMAD R17, R16, 0x4, R13 ;  /* 0x0000000410117824 */ /* 0x000fe200078e020d */
[C---:B------:R-:W-:Y:S01]  /*4560*/  LEA.HI R33, R106.reuse, 0x16, RZ, 0x18 ;  /* 0x000000166a217811 */ /* 0x040fe200078fc0ff */
[----:B------:R-:W-:Y:S01]  /*4570*/  ULDC UR4, c[0x0][0x27c] ;  /* 0x00009f0000047ab9 */ /* 0x000fe20000000800 */
[----:B------:R-:W-:Y:S01]  /*4580*/  LEA.HI R37, R106, 0x1a, RZ, 0x18 ;  /* 0x0000001a6a257811 */ /* 0x000fe200078fc0ff */
[----:B------:R-:W-:Y:S01]  /*4590*/  IMAD R23, R16, 0x4, R17 ;  /* 0x0000000410177824 */ /* 0x000fe200078e0211 */
[----:B------:R-:W-:Y:S01]  /*45a0*/  LEA.HI R41, R106, 0x1e, RZ, 0x18 ;  /* 0x0000001e6a297811 */ /* 0x000fe200078fc0ff */
[----:B------:R-:W-:Y:S01]  /*45b0*/  IMAD R29, R29, R16, RZ ;  /* 0x000000101d1d7224 */ /* 0x000fe200078e02ff */
[-C--:B------:R-:W-:Y:S01]  /*45c0*/  IADD3 R2, P6, R9, R38.reuse, RZ ;  /* 0x0000002609027210 */ /* 0x080fe20007fde0ff */
[C---:B------:R-:W-:Y:S01]  /*45d0*/  IMAD R27, R16.reuse, 0x4, R23 ;  /* 0x00000004101b7824 */ /* 0x040fe200078e0217 */
[----:B------:R-:W-:Y:S01]  /*45e0*/  IADD3 R8, P5, R11, R38, RZ ;  /* 0x000000260b087210 */ /* 0x000fe20007fbe0ff */
[----:B------:R-:W-:Y:S01]  /*45f0*/  IMAD R33, R33, R16, RZ ;  /* 0x0000001021217224 */ /* 0x000fe200078e02ff */
[----:B------:R-:W-:Y:S01]  /*4600*/  IADD3 R10, P2, R13, R38, RZ ;  /* 0x000000260d0a7210 */ /* 0x000fe20007f5e0ff */
[C---:B------:R-:W-:Y:S01]  /*4610*/  IMAD R31, R16.reuse, 0x4, R27 ;  /* 0x00000004101f7824 */ /* 0x040fe200078e021b */
[----:B------:R-:W-:Y:S01]  /*4620*/  FSETP.NEU.AND P1, PT, R3, RZ, PT ;  /* 0x000000ff0300720b */ /* 0x000fe20003f2d000 */
[----:B------:R-:W-:Y:S01]  /*4630*/  IMAD R37, R37, R16, RZ ;  /* 0x0000001025257224 */ /* 0x000fe200078e02ff */
[----:B------:R-:W-:Y:S01]  /*4640*/  IADD3 R12, P4, R15, R38, RZ ;  /* 0x000000260f0c7210 */ /* 0x000fe20007f9e0ff */
[----:B------:R-:W0:Y:S01]  /*4650*/  LDS.128 R4, [R4] ;  /* 0x0000000004047984 */ /* 0x000e220000000c00 */
[C---:B------:R-:W-:Y:S01]  /*4660*/  LEA R35, R16.reuse, R31, 0x2 ;  /* 0x0000001f10237211 */ /* 0x040fe200078e10ff */
[----:B------:R-:W-:Y:S01]  /*4670*/  IMAD R41, R41, R16, RZ ;  /* 0x0000001029297224 */ /* 0x000fe200078e02ff */
[----:B------:R-:W-:Y:S01]  /*4680*/  IADD3 R14, P3, R17, R38, RZ ;  /* 0x00000026110e7210 */ /* 0x000fe20007f7e0ff */
[----:B------:R-:W-:Y:S01]  /*4690*/  UIMAD UR4, UR13, UR4, URZ ;  /* 0x000000040d0472a4 */ /* 0x000fe2000f8e023f */
[----:B------:R-:W-:Y:S01]  /*46a0*/  LEA.HI.X.SX32 R3, R9, R42, 0x1, P6 ;  /* 0x0000002a09037211 */ /* 0x000fe200030f0eff */
[----:B------:R-:W-:Y:S01]  /*46b0*/  IMAD R39, R16, 0x4, R35 ;  /* 0x0000000410277824 */ /* 0x000fe200078e0223 */
[----:B------:R-:W-:Y:S01]  /*46c0*/  IADD3 R16, P6, R19, R38, RZ ;  /* 0x0000002613107210 */ /* 0x000fe20007fde0ff */
[----:B------:R-:W-:Y:S01]  /*46d0*/  USHF.L.U32 UR6, UR4, 0x2, URZ ;  /* 0x0000000204067899 */ /* 0x000fe2000800063f */
[----:B------:R-:W-:Y:S01]  /*46e0*/  LEA.HI.X.SX32 R9, R11, R42, 0x1, P5 ;  /* 0x0000002a0b097211 */ /* 0x000fe200028f0eff */
[----:B------:R-:W-:Y:S01]  /*46f0*/  UIMAD.WIDE UR4, UR4, 0x4, URZ ;  /* 0x00000004040478a5 */ /* 0x000fe2000f8e023f */
[----:B------:R-:W-:-:S02]  /*4700*/  IADD3 R18, P5, R23, R38, RZ ;  /* 0x0000002617127210 */ /* 0x000fc40007fbe0ff */
[----:B------:R-:W-:Y:S02]  /*4710*/  LEA.HI.X.SX32 R11, R13, R42, 0x1, P2 ;  /* 0x0000002a0d0b7211 */ /* 0x000fe400010f0eff */
[----:B------:R-:W-:Y:S02]  /*4720*/  IADD3 R22, P2, R25, R38, RZ ;  /* 0x0000002619167210 */ /* 0x000fe40007f5e0ff */
[----:B------:R-:W-:Y:S02]  /*4730*/  LEA.HI.X.SX32 R13, R15, R42, 0x1, P4 ;  /* 0x0000002a0f0d7211 */ /* 0x000fe400020f0eff */
[----:B------:R-:W-:Y:S02]  /*4740*/  IADD3 R24, P4, R27, R38, RZ ;  /* 0x000000261b187210 */ /* 0x000fe40007f9e0ff */
[----:B------:R-:W-:Y:S02]  /*4750*/  LEA.HI.X.SX32 R15, R17, R42, 0x1, P3 ;  /* 0x0000002a110f7211 */ /* 0x000fe400018f0eff */
        /* <DEDUP_REMOVED lines=9> */
[----:B0-----:R-:W-:Y:S02]  /*47f0*/  PRMT R67, R4, 0x7770, RZ ;  /* 0x0000777004437816 */ /* 0x001fe400000000ff */
[C---:B------:R-:W-:Y:S02]  /*4800*/  PRMT R43, R5.reuse, 0x7773, RZ ;  /* 0x00007773052b7816 */ /* 0x040fe400000000ff */
[C---:B------:R-:W-:Y:S01]  /*4810*/  PRMT R51, R5.reuse, 0x7772, RZ ;  /* 0x0000777205337816 */ /* 0x040fe200000000ff */
[----:B------:R0:W-:Y:S01]  /*4820*/  STG.E.U8 desc[UR16][R2.64], R67 ;  /* 0x0000004302007986 */ /* 0x0001e2000c101110 */
[----:B------:R-:W-:-:S02]  /*4830*/  PRMT R59, R5, 0x7771, RZ ;  /* 0x00007771053b7816 */ /* 0x000fc400000000ff */
[----:B------:R-:W-:Y:S02]  /*4840*/  PRMT R65, R5, 0x7770, RZ ;  /* 0x0000777005417816 */ /* 0x000fe400000000ff */
[----:B------:R-:W-:Y:S02]  /*4850*/  PRMT R63, R6, 0x7770, RZ ;  /* 0x00007770063f7816 */ /* 0x000fe400000000ff */
[C---:B------:R-:W-:Y:S01]  /*4860*/  PRMT R5, R7.reuse, 0x7773, RZ ;  /* 0x0000777307057816 */ /* 0x040fe200000000ff */
[----:B------:R1:W-:Y:S01]  /*4870*/  STG.E.U8 desc[UR16][R8.64], R65 ;  /* 0x0000004108007986 */ /* 0x0003e2000c101110 */
[C---:B------:R-:W-:Y:S02]  /*4880*/  PRMT R47, R7.reuse, 0x7772, RZ ;  /* 0x00007772072f7816 */ /* 0x040fe400000000ff */
[C---:B------:R-:W-:Y:S01]  /*4890*/  PRMT R55, R7.reuse, 0x7771, RZ ;  /* 0x0000777107377816 */ /* 0x040fe200000000ff */
[----:B------:R1:W-:Y:S01]  /*48a0*/  STG.E.U8 desc[UR16][R10.64], R63 ;  /* 0x0000003f0a007986 */ /* 0x0003e2000c101110 */
[----:B------:R-:W-:Y:S01]  /*48b0*/  PRMT R7, R7, 0x7770, RZ ;  /* 0x0000777007077816 */ /* 0x000fe200000000ff */
[----:B0-----:R-:W-:Y:S01]  /*48c0*/  IMAD.SHL.U32 R2, R106, 0x2, RZ ;  /* 0x000000026a027824 */ /* 0x001fe200078e00ff */
[----:B------:R-:W-:Y:S01]  /*48d0*/  PRMT R61, R4, 0x7771, RZ ;  /* 0x00007771043d7816 */ /* 0x000fe200000000ff */
[----:B------:R-:W0:Y:S01]  /*48e0*/  LDC.64 R66, c[0x0][0x230] ;  /* 0x00008c00ff427b82 */ /* 0x000e220000000a00 */
[----:B------:R-:W-:Y:S01]  /*48f0*/  PRMT R57, R6, 0x7771, RZ ;  /* 0x0000777106397816 */ /* 0x000fe200000000ff */
[----:B------:R1:W-:Y:S01]  /*4900*/  STG.E.U8 desc[UR16][R12.64], R7 ;  /* 0x000000070c007986 */ /* 0x0003e2000c101110 */
[----:B------:R-:W-:Y:S01]  /*4910*/  LEA.HI.X.SX32 R27, R29, R42, 0x1, P3 ;  /* 0x0000002a1d1b7211 */ /* 0x000fe200018f0eff */
[----:B------:R-:W-:Y:S01]  /*4920*/  IMAD.SHL.U32 R3, R104, 0x4, RZ ;  /* 0x0000000468037824 */ /* 0x000fe200078e00ff */
[----:B------:R-:W-:Y:S01]  /*4930*/  IADD3 R36, P3, R39, R38, RZ ;  /* 0x0000002627247210 */ /* 0x000fe20007f7e0ff */
[----:B------:R1:W-:Y:S01]  /*4940*/  STG.E.U8 desc[UR16][R14.64], R61 ;  /* 0x0000003d0e007986 */ /* 0x0003e2000c101110 */
[----:B------:R-:W-:-:S02]  /*4950*/  LEA.HI.X.SX32 R29, R31, R42, 0x1, P6 ;  /* 0x0000002a1f1d7211 */ /* 0x000fc400030f0eff */
[----:B------:R-:W-:Y:S01]  /*4960*/  PRMT R53, R4, 0x7772, RZ ;  /* 0x0000777204357816 */ /* 0x000fe200000000ff */
[----:B------:R1:W-:Y:S01]  /*4970*/  STG.E.U8 desc[UR16][R16.64], R59 ;  /* 0x0000003b10007986 */ /* 0x0003e2000c101110 */
[----:B------:R-:W-:Y:S02]  /*4980*/  IADD3 R38, P6, R41, R38, RZ ;  /* 0x0000002629267210 */ /* 0x000fe40007fde0ff */
[-C--:B------:R-:W-:Y:S01]  /*4990*/  LEA.HI.X.SX32 R31, R33, R42.reuse, 0x1, P5 ;  /* 0x0000002a211f7211 */ /* 0x080fe200028f0eff */
[----:B------:R1:W-:Y:S01]  /*49a0*/  STG.E.U8 desc[UR16][R18.64], R57 ;  /* 0x0000003912007986 */ /* 0x0003e2000c101110 */
[-C--:B------:R-:W-:Y:S02]  /*49b0*/  LEA.HI.X.SX32 R33, R35, R42.reuse, 0x1, P2 ;  /* 0x0000002a23217211 */ /* 0x080fe400010f0eff */
[----:B------:R-:W-:Y:S01]  /*49c0*/  PRMT R49, R6, 0x7772, RZ ;  /* 0x0000777206317816 */ /* 0x000fe200000000ff */
[----:B------:R1:W-:Y:S01]  /*49d0*/  STG.E.U8 desc[UR16][R22.64], R55 ;  /* 0x0000003716007986 */ /* 0x0003e2000c101110 */
[----:B------:R-:W-:-:S02]  /*49e0*/  LEA.HI.X.SX32 R35, R37, R42, 0x1, P4 ;  /* 0x0000002a25237211 */ /* 0x000fc400020f0eff */
[-C--:B------:R-:W-:Y:S01]  /*49f0*/  LEA.HI.X.SX32 R37, R39, R42.reuse, 0x1, P3 ;  /* 0x0000002a27257211 */ /* 0x080fe200018f0eff */
[----:B------:R1:W-:Y:S01]  /*4a00*/  STG.E.U8 desc[UR16][R24.64], R53 ;  /* 0x0000003518007986 */ /* 0x0003e2000c101110 */
[----:B------:R-:W-:Y:S01]  /*4a10*/  PRMT R45, R4, 0x7773, RZ ;  /* 0x00007773042d7816 */ /* 0x000fe200000000ff */
[----:B------:R-:W-:Y:S01]  /*4a20*/  IMAD.HI R4, R104, 0x4, RZ ;  /* 0x0000000468047827 */ /* 0x000fe200078e02ff */
[----:B------:R-:W-:Y:S01]  /*4a30*/  LEA.HI.X.SX32 R39, R41, R42, 0x1, P6 ;  /* 0x0000002a29277211 */ /* 0x000fe200030f0eff */
[----:B------:R1:W-:Y:S01]  /*4a40*/  STG.E.U8 desc[UR16][R26.64], R51 ;  /* 0x000000331a007986 */ /* 0x0003e2000c101110 */
[----:B------:R-:W-:Y:S02]  /*4a50*/  PRMT R41, R6, 0x7773, RZ ;  /* 0x0000777306297816 */ /* 0x000fe400000000ff */
[----:B------:R-:W-:Y:S01]  /*4a60*/  FSEL R20, R20, -INF , P0 ;  /* 0xff80000014147808 */ /* 0x000fe20000000000 */
[----:B------:R1:W-:Y:S01]  /*4a70*/  STG.E.U8 desc[UR16][R28.64], R49 ;  /* 0x000000311c007986 */ /* 0x0003e2000c101110 */
[----:B------:R-:W-:-:S02]  /*4a80*/  FSEL R40, R40, -INF , P1 ;  /* 0xff80000028287808 */ /* 0x000fc40000800000 */
[----:B------:R-:W-:Y:S01]  /*4a90*/  LOP3.LUT R6, R2, 0x3f8, RZ, 0xc0, !PT ;  /* 0x000003f802067812 */ /* 0x000fe200078ec0ff */
[----:B------:R1:W-:Y:S01]  /*4aa0*/  STG.E.U8 desc[UR16][R30.64], R47 ;  /* 0x0000002f1e007986 */ /* 0x0003e2000c101110 */
[----:B------:R-:W-:Y:S01]  /*4ab0*/  FFMA R20, R20, 0.69314718246459960938, R83 ;  /* 0x3f31721814147823 */ /* 0x000fe20000000053 */
[----:B------:R-:W-:Y:S01]  /*4ac0*/  FFMA R21, R40, 0.69314718246459960938, R21 ;  /* 0x3f31721828157823 */ /* 0x000fe20000000015 */
[----:B------:R-:W-:Y:S01]  /*4ad0*/  LOP3.LUT P2, RZ, R106, 0x100, RZ, 0xc0, !PT ;  /* 0x000001006aff7812 */ /* 0x000fe2000784c0ff */
[----:B------:R1:W-:Y:S01]  /*4ae0*/  STG.E.U8 desc[UR16][R32.64], R45 ;  /* 0x0000002d20007986 */ /* 0x0003e2000c101110 */
[----:B0-----:R-:W-:-:S03]  /*4af0*/  IADD3 R2, P0, P1, R3, UR6, R66 ;  /* 0x0000000603027c10 */ /* 0x001fc6000f91e042 */
[----:B------:R1:W-:Y:S01]  /*4b00*/  STG.E.U8 desc[UR16][R34.64], R43 ;  /* 0x0000002b22007986 */ /* 0x0003e2000c101110 */
[----:B------:R-:W-:-:S03]  /*4b10*/  IADD3.X R3, R4, UR5, R67, P0, P1 ;  /* 0x0000000504037c10 */ /* 0x000fc600087e2443 */
[----:B------:R1:W-:Y:S04]  /*4b20*/  STG.E.U8 desc[UR16][R36.64], R41 ;  /* 0x0000002924007986 */ /* 0x0003e8000c101110 */
[----:B------:R1:W-:Y:S01]  /*4b30*/  STG.E.U8 desc[UR16][R38.64], R5 ;  /* 0x0000000526007986 */ /* 0x0003e2000c101110 */
[----:B------:R-:W-:Y:S06]  /*4b40*/  BAR.SYNC.DEFER_BLOCKING 0x0 ;  /* 0x0000000000007b1d */ /* 0x000fec0000010000 */
[----:B------:R1:W-:Y:S02]  /*4b50*/  STS.64 [R6+UR12], R20 ;  /* 0x0000001406007988 */ /* 0x0003e40008000a0c */
[----:B------:R-:W-:Y:S06]  /*4b60*/  BAR.SYNC.DEFER_BLOCKING 0x0 ;  /* 0x0000000000007b1d */ /* 0x000fec0000010000 */
[----:B------:R-:W-:Y:S05]  /*4b70*/  @P2 EXIT ;  /* 0x000000000000294d */ /* 0x000fea0003800000 */
[----:B-1----:R-:W0:Y:S04]  /*4b80*/  LDS R5, [R0] ;  /* 0x0000000000057984 */ /* 0x002e280000000800 */
[----:B0-----:R-:W-:Y:S01]  /*4b90*/  STG.E desc[UR16][R2.64], R5 ;  /* 0x0000000502007986 */ /* 0x001fe2000c101910 */
[----:B------:R-:W-:Y:S05]  /*4ba0*/  EXIT ;  /* 0x000000000000794d */ /* 0x000fea0003800000 */
.L_x_2:
[----:B------:R-:W-:-:S00]  /*4bb0*/  BRA `(.L_x_2) ;  /* 0xfffffffc00fc7947 */ /* 0x000fc0000383ffff */
[----:B------:R-:W-:-:S00]  /*4bc0*/  NOP ;  /* 0x0000000000007918 */ /* 0x000fc00000000000 */
        /* <DEDUP_REMOVED lines=11> */
.L_x_3:


//--------------------- .nv.global.init           --------------------------
	.section	.nv.global.init,"aw",@progbits
.nv.global.init:
	.type		_$_str,@object
	.size		_$_str,(.L_0 - _$_str)
_$_str:
        /*0000*/ 	.byte	0x5f, 0x5f, 0x43, 0x55, 0x44, 0x41, 0x5f, 0x46, 0x54, 0x5a, 0x00
.L_0:


//--------------------- .nv.shared.attn_fwd       --------------------------
	.section	.nv.shared.attn_fwd,"aw",@nobits
	.sectionflags	@""
	.align	16
	.zero		1024


//--------------------- .nv.shared.reserved.0     --------------------------
	.section	.nv.shared.reserved.0,"aw",@nobits
	.weak		__nv_reservedSMEM_offset_0_alias
	.size		__nv_reservedSMEM_offset_0_alias, 0, 0
	.other		__nv_reservedSMEM_offset_0_alias,@"STO_CUDA_RESERVED_SHARED STV_DEFAULT"
__nv_reservedSMEM_offset_0_alias:
	.zero		0


//--------------------- .nv.constant0.attn_fwd    --------------------------
	.section	.nv.constant0.attn_fwd,"a",@progbits
	.sectionflags	@""
	.align	4
.nv.constant0.attn_fwd:
	.zero		664


//--------------------- SYMBOLS --------------------------

	.type		.nv.reservedSmem.offset0,@object
	.size		.nv.reservedSmem.offset0,0x4
